//
// Generated by NVIDIA NVVM Compiler
//
// Compiler Build ID: CL-36424714
// Cuda compilation tools, release 13.0, V13.0.88
// Based on NVVM 20.0.0
//

.version 9.0
.target sm_100
.address_size 64

	// .globl	_Z14init_side_infoPjS_Ph
.extern .func  (.param .b32 func_retval0) vprintf
(
	.param .b64 vprintf_param_0,
	.param .b64 vprintf_param_1
)
;
.extern .func __assertfail
(
	.param .b64 __assertfail_param_0,
	.param .b64 __assertfail_param_1,
	.param .b32 __assertfail_param_2,
	.param .b64 __assertfail_param_3,
	.param .b64 __assertfail_param_4
)
;
.global .align 1 .b8 __unnamed_1[69] = {118, 111, 105, 100, 32, 105, 110, 105, 116, 95, 115, 105, 100, 101, 95, 105, 110, 102, 111, 40, 117, 110, 115, 105, 103, 110, 101, 100, 32, 105, 110, 116, 32, 42, 44, 32, 117, 110, 115, 105, 103, 110, 101, 100, 32, 105, 110, 116, 32, 42, 44, 32, 117, 110, 115, 105, 103, 110, 101, 100, 32, 99, 104, 97, 114, 32, 42, 41};
.global .align 1 .b8 $str[35] = {111, 102, 102, 115, 101, 116, 32, 42, 32, 115, 105, 122, 101, 111, 102, 40, 105, 110, 116, 41, 32, 60, 32, 67, 72, 85, 78, 75, 95, 66, 89, 84, 69, 83};
.global .align 1 .b8 $str$1[27] = {47, 116, 109, 112, 47, 115, 97, 115, 115, 95, 99, 117, 95, 109, 100, 57, 107, 114, 95, 103, 57, 47, 107, 46, 99, 117};
.global .align 1 .b8 $str$5[6] = {102, 97, 108, 115, 101};
.global .align 1 .b8 $str$7[51] = {10, 69, 82, 82, 79, 82, 58, 32, 67, 72, 85, 78, 75, 95, 66, 89, 84, 69, 83, 32, 37, 100, 32, 100, 111, 101, 115, 110, 39, 116, 32, 119, 111, 114, 107, 32, 119, 105, 116, 104, 32, 104, 97, 115, 104, 32, 37, 120, 10, 10};

.visible .entry _Z14init_side_infoPjS_Ph(
	.param .u64 .ptr .align 1 _Z14init_side_infoPjS_Ph_param_0,
	.param .u64 .ptr .align 1 _Z14init_side_infoPjS_Ph_param_1,
	.param .u64 .ptr .align 1 _Z14init_side_infoPjS_Ph_param_2
)
{
	.local .align 8 .b8 	__local_depot0[8];
	.reg .b64 	%SP;
	.reg .b64 	%SPL;
	.reg .pred 	%p<76>;
	.reg .b32 	%r<176>;
	.reg .b64 	%rd<158>;

	mov.u64 	%SPL, __local_depot0;
	cvta.local.u64 	%SP, %SPL;
	ld.param.u64 	%rd17, [_Z14init_side_infoPjS_Ph_param_0];
	ld.param.u64 	%rd18, [_Z14init_side_infoPjS_Ph_param_1];
	ld.param.u64 	%rd19, [_Z14init_side_infoPjS_Ph_param_2];
	cvta.to.global.u64 	%rd1, %rd19;
	cvta.to.global.u64 	%rd2, %rd18;
	cvta.to.global.u64 	%rd3, %rd17;
	mov.u32 	%r1, %tid.x;
	setp.ne.s32 	%p1, %r1, 0;
	@%p1 bra 	$L__BB0_16;
	// begin inline asm
	mov.u32 %r36, %smid;

	// end inline asm
	and.b32  	%r37, %r36, 1073741568;
	setp.eq.s32 	%p3, %r37, 0;
	@%p3 bra 	$L__BB0_3;
	mov.u64 	%rd20, $str;
	cvta.global.u64 	%rd21, %rd20;
	mov.u64 	%rd22, $str$1;
	cvta.global.u64 	%rd23, %rd22;
	mov.u64 	%rd24, __unnamed_1;
	cvta.global.u64 	%rd25, %rd24;
	{ // callseq 0, 0
	.param .b64 param0;
	st.param.b64 	[param0], %rd21;
	.param .b64 param1;
	st.param.b64 	[param1], %rd23;
	.param .b32 param2;
	st.param.b32 	[param2], 650;
	.param .b64 param3;
	st.param.b64 	[param3], %rd25;
	.param .b64 param4;
	st.param.b64 	[param4], 1;
	call.uni 
	__assertfail, 
	(
	param0, 
	param1, 
	param2, 
	param3, 
	param4
	);
	} // callseq 0
$L__BB0_3:
	add.s32 	%r39, %r36, 4;
	shr.s32 	%r40, %r39, 31;
	shr.u32 	%r41, %r40, 28;
	add.s32 	%r42, %r39, %r41;
	and.b32  	%r43, %r42, 268435440;
	sub.s32 	%r44, %r39, %r43;
	mad.lo.s32 	%r38, %r44, 2000, 100;
	// begin inline asm
	nanosleep.u32 %r38;
	// end inline asm
	shl.b32 	%r45, %r36, 2;
	mul.wide.s32 	%rd28, %r45, 4;
	add.s64 	%rd29, %rd3, %rd28;
	atom.global.exch.b32 	%r46, [%rd29], 0;
	// begin inline asm
	mov.u64 	%rd26, %clock64;
	// end inline asm
	atom.global.inc.u32 	%r47, [%rd29], 99999999;
	setp.gt.s32 	%p4, %r47, 250;
	selp.b64 	%rd30, 4, 0, %p4;
	add.s64 	%rd31, %rd29, %rd30;
	atom.global.inc.u32 	%r48, [%rd31], 99999999;
	setp.gt.s32 	%p5, %r48, 250;
	selp.b64 	%rd32, 4, 0, %p5;
	add.s64 	%rd33, %rd31, %rd32;
	atom.global.inc.u32 	%r49, [%rd33], 99999999;
	setp.gt.s32 	%p6, %r49, 250;
	selp.b64 	%rd34, 4, 0, %p6;
	add.s64 	%rd35, %rd33, %rd34;
	atom.global.inc.u32 	%r50, [%rd35], 99999999;
	setp.gt.s32 	%p7, %r50, 250;
	selp.b64 	%rd36, 4, 0, %p7;
	add.s64 	%rd37, %rd35, %rd36;
	atom.global.inc.u32 	%r51, [%rd37], 99999999;
	setp.gt.s32 	%p8, %r51, 250;
	selp.b64 	%rd38, 4, 0, %p8;
	add.s64 	%rd39, %rd37, %rd38;
	atom.global.inc.u32 	%r52, [%rd39], 99999999;
	setp.gt.s32 	%p9, %r52, 250;
	selp.b64 	%rd40, 4, 0, %p9;
	add.s64 	%rd41, %rd39, %rd40;
	atom.global.inc.u32 	%r53, [%rd41], 99999999;
	setp.gt.s32 	%p10, %r53, 250;
	selp.b64 	%rd42, 4, 0, %p10;
	add.s64 	%rd43, %rd41, %rd42;
	atom.global.inc.u32 	%r54, [%rd43], 99999999;
	setp.gt.s32 	%p11, %r54, 250;
	selp.b64 	%rd44, 4, 0, %p11;
	add.s64 	%rd45, %rd43, %rd44;
	atom.global.inc.u32 	%r55, [%rd45], 99999999;
	setp.gt.s32 	%p12, %r55, 250;
	selp.b64 	%rd46, 4, 0, %p12;
	add.s64 	%rd47, %rd45, %rd46;
	atom.global.inc.u32 	%r56, [%rd47], 99999999;
	setp.gt.s32 	%p13, %r56, 250;
	selp.b64 	%rd48, 4, 0, %p13;
	add.s64 	%rd49, %rd47, %rd48;
	atom.global.inc.u32 	%r57, [%rd49], 99999999;
	setp.gt.s32 	%p14, %r57, 250;
	selp.b64 	%rd50, 4, 0, %p14;
	add.s64 	%rd51, %rd49, %rd50;
	atom.global.inc.u32 	%r58, [%rd51], 99999999;
	setp.gt.s32 	%p15, %r58, 250;
	selp.b64 	%rd52, 4, 0, %p15;
	add.s64 	%rd53, %rd51, %rd52;
	atom.global.inc.u32 	%r59, [%rd53], 99999999;
	setp.gt.s32 	%p16, %r59, 250;
	selp.b64 	%rd54, 4, 0, %p16;
	add.s64 	%rd55, %rd53, %rd54;
	atom.global.inc.u32 	%r60, [%rd55], 99999999;
	setp.gt.s32 	%p17, %r60, 250;
	selp.b64 	%rd56, 4, 0, %p17;
	add.s64 	%rd57, %rd55, %rd56;
	atom.global.inc.u32 	%r61, [%rd57], 99999999;
	setp.gt.s32 	%p18, %r61, 250;
	selp.b64 	%rd58, 4, 0, %p18;
	add.s64 	%rd59, %rd57, %rd58;
	atom.global.inc.u32 	%r62, [%rd59], 99999999;
	setp.gt.s32 	%p19, %r62, 250;
	selp.b64 	%rd60, 4, 0, %p19;
	add.s64 	%rd61, %rd59, %rd60;
	atom.global.inc.u32 	%r63, [%rd61], 99999999;
	setp.gt.s32 	%p20, %r63, 250;
	selp.b64 	%rd62, 4, 0, %p20;
	add.s64 	%rd63, %rd61, %rd62;
	atom.global.inc.u32 	%r64, [%rd63], 99999999;
	setp.gt.s32 	%p21, %r64, 250;
	selp.b64 	%rd64, 4, 0, %p21;
	add.s64 	%rd65, %rd63, %rd64;
	atom.global.inc.u32 	%r65, [%rd65], 99999999;
	setp.gt.s32 	%p22, %r65, 250;
	selp.b64 	%rd66, 4, 0, %p22;
	add.s64 	%rd67, %rd65, %rd66;
	atom.global.inc.u32 	%r66, [%rd67], 99999999;
	setp.gt.s32 	%p23, %r66, 250;
	selp.b64 	%rd68, 4, 0, %p23;
	add.s64 	%rd69, %rd67, %rd68;
	atom.global.inc.u32 	%r67, [%rd69], 99999999;
	setp.gt.s32 	%p24, %r67, 250;
	selp.b64 	%rd70, 4, 0, %p24;
	add.s64 	%rd71, %rd69, %rd70;
	atom.global.inc.u32 	%r68, [%rd71], 99999999;
	setp.gt.s32 	%p25, %r68, 250;
	selp.b64 	%rd72, 4, 0, %p25;
	add.s64 	%rd73, %rd71, %rd72;
	atom.global.inc.u32 	%r69, [%rd73], 99999999;
	setp.gt.s32 	%p26, %r69, 250;
	selp.b64 	%rd74, 4, 0, %p26;
	add.s64 	%rd75, %rd73, %rd74;
	atom.global.inc.u32 	%r70, [%rd75], 99999999;
	setp.gt.s32 	%p27, %r70, 250;
	selp.b64 	%rd76, 4, 0, %p27;
	add.s64 	%rd77, %rd75, %rd76;
	atom.global.inc.u32 	%r71, [%rd77], 99999999;
	setp.gt.s32 	%p28, %r71, 250;
	// begin inline asm
	mov.u64 	%rd27, %clock64;
	// end inline asm
	cvt.u32.u64 	%r72, %rd26;
	cvt.u32.u64 	%r73, %rd27;
	sub.s32 	%r74, %r73, %r72;
	selp.b64 	%rd78, 4, 0, %p28;
	add.s64 	%rd79, %rd77, %rd78;
	st.global.u32 	[%rd79], %r46;
	mul.wide.s32 	%rd80, %r36, 4;
	add.s64 	%rd4, %rd2, %rd80;
	st.global.u32 	[%rd4], %r74;
	atom.global.add.u32 	%r75, [%rd2+2564], %r74;
	mov.u32 	%r3, %nctaid.x;
	add.s32 	%r76, %r3, -1;
	atom.global.inc.u32 	%r77, [%rd2+2560], %r76;
	setp.ne.s32 	%p29, %r77, %r76;
	@%p29 bra 	$L__BB0_18;
	ld.global.u32 	%r80, [%rd2+2564];
	div.u32 	%r4, %r80, %r3;
	ld.global.u32 	%r81, [%rd2];
	setp.le.u32 	%p30, %r81, %r4;
	selp.u32 	%r5, 1, 0, %p30;
	setp.gt.u32 	%p31, %r81, %r4;
	selp.u32 	%r6, 1, 0, %p31;
	and.b32  	%r7, %r3, 3;
	setp.lt.u32 	%p32, %r3, 4;
	mov.b32 	%r166, 0;
	mov.u32 	%r165, %r166;
	mov.u32 	%r164, %r166;
	@%p32 bra 	$L__BB0_7;
	and.b32  	%r166, %r3, 2147483644;
	and.b32  	%r83, %r3, -4;
	neg.s32 	%r161, %r83;
	add.s64 	%rd155, %rd2, 8;
	add.s64 	%rd154, %rd1, 3;
	mov.b32 	%r165, 0;
	mov.u32 	%r164, %r165;
$L__BB0_6:
	ld.global.u32 	%r84, [%rd155+-8];
	setp.gt.s32 	%p33, %r84, %r4;
	selp.b32 	%r85, %r5, %r6, %p33;
	setp.eq.s32 	%p34, %r85, 0;
	xor.b32  	%r86, %r85, 1;
	add.s32 	%r87, %r164, %r86;
	add.s32 	%r88, %r165, %r85;
	selp.b32 	%r89, %r164, %r165, %p34;
	shl.b32 	%r90, %r89, 1;
	or.b32  	%r91, %r90, %r85;
	st.global.u32 	[%rd155+-8], %r91;
	st.global.u8 	[%rd154+-3], %r91;
	ld.global.u32 	%r92, [%rd155+-4];
	setp.gt.s32 	%p35, %r92, %r4;
	selp.b32 	%r93, %r5, %r6, %p35;
	setp.eq.s32 	%p36, %r93, 0;
	xor.b32  	%r94, %r93, 1;
	add.s32 	%r95, %r87, %r94;
	add.s32 	%r96, %r88, %r93;
	selp.b32 	%r97, %r87, %r88, %p36;
	shl.b32 	%r98, %r97, 1;
	or.b32  	%r99, %r98, %r93;
	st.global.u32 	[%rd155+-4], %r99;
	st.global.u8 	[%rd154+-2], %r99;
	ld.global.u32 	%r100, [%rd155];
	setp.gt.s32 	%p37, %r100, %r4;
	selp.b32 	%r101, %r5, %r6, %p37;
	setp.eq.s32 	%p38, %r101, 0;
	xor.b32  	%r102, %r101, 1;
	add.s32 	%r103, %r95, %r102;
	add.s32 	%r104, %r96, %r101;
	selp.b32 	%r105, %r95, %r96, %p38;
	shl.b32 	%r106, %r105, 1;
	or.b32  	%r107, %r106, %r101;
	st.global.u32 	[%rd155], %r107;
	st.global.u8 	[%rd154+-1], %r107;
	ld.global.u32 	%r108, [%rd155+4];
	setp.gt.s32 	%p39, %r108, %r4;
	selp.b32 	%r109, %r5, %r6, %p39;
	setp.eq.s32 	%p40, %r109, 0;
	xor.b32  	%r110, %r109, 1;
	add.s32 	%r164, %r103, %r110;
	add.s32 	%r165, %r104, %r109;
	selp.b32 	%r111, %r103, %r104, %p40;
	shl.b32 	%r112, %r111, 1;
	or.b32  	%r113, %r112, %r109;
	st.global.u32 	[%rd155+4], %r113;
	st.global.u8 	[%rd154], %r113;
	add.s32 	%r161, %r161, 4;
	add.s64 	%rd155, %rd155, 16;
	add.s64 	%rd154, %rd154, 4;
	setp.ne.s32 	%p41, %r161, 0;
	@%p41 bra 	$L__BB0_6;
$L__BB0_7:
	setp.eq.s32 	%p42, %r7, 0;
	@%p42 bra 	$L__BB0_10;
	cvt.u64.u32 	%rd81, %r166;
	add.s64 	%rd157, %rd1, %rd81;
	mul.wide.u32 	%rd82, %r166, 4;
	add.s64 	%rd156, %rd2, %rd82;
	neg.s32 	%r169, %r7;
	mov.u32 	%r170, %r165;
	mov.u32 	%r171, %r164;
$L__BB0_9:
	.pragma "nounroll";
	ld.global.u32 	%r114, [%rd156];
	setp.gt.s32 	%p43, %r114, %r4;
	selp.b32 	%r115, %r5, %r6, %p43;
	setp.eq.s32 	%p44, %r115, 0;
	xor.b32  	%r116, %r115, 1;
	add.s32 	%r164, %r171, %r116;
	add.s32 	%r165, %r170, %r115;
	selp.b32 	%r117, %r171, %r170, %p44;
	shl.b32 	%r118, %r117, 1;
	or.b32  	%r119, %r118, %r115;
	st.global.u32 	[%rd156], %r119;
	st.global.u8 	[%rd157], %r119;
	add.s64 	%rd157, %rd157, 1;
	add.s64 	%rd156, %rd156, 4;
	add.s32 	%r169, %r169, 1;
	setp.ne.s32 	%p45, %r169, 0;
	mov.u32 	%r170, %r165;
	mov.u32 	%r171, %r164;
	@%p45 bra 	$L__BB0_9;
$L__BB0_10:
	st.global.u32 	[%rd2+2564], %r4;
	st.global.u32 	[%rd2+2572], %r164;
	st.global.u32 	[%rd2+2576], %r165;
	min.s32 	%r120, %r164, %r165;
	st.global.u32 	[%rd2+2580], %r120;
	and.b64  	%rd83, %rd17, 2097151;
	setp.eq.s64 	%p46, %rd83, 0;
	@%p46 bra 	$L__BB0_12;
	mov.u64 	%rd84, $str$5;
	cvta.global.u64 	%rd85, %rd84;
	mov.u64 	%rd86, $str$1;
	cvta.global.u64 	%rd87, %rd86;
	mov.u64 	%rd88, __unnamed_1;
	cvta.global.u64 	%rd89, %rd88;
	{ // callseq 1, 0
	.param .b64 param0;
	st.param.b64 	[param0], %rd85;
	.param .b64 param1;
	st.param.b64 	[param1], %rd87;
	.param .b32 param2;
	st.param.b32 	[param2], 689;
	.param .b64 param3;
	st.param.b64 	[param3], %rd89;
	.param .b64 param4;
	st.param.b64 	[param4], 1;
	call.uni 
	__assertfail, 
	(
	param0, 
	param1, 
	param2, 
	param3, 
	param4
	);
	} // callseq 1
	bra.uni 	$L__BB0_18;
$L__BB0_12:
	ld.global.u32 	%r123, [%rd4];
	and.b32  	%r30, %r123, 1;
	mov.b32 	%r175, 0;
	mov.b32 	%r174, 4;
$L__BB0_13:
	mov.b32 	%r124, 1;
	shl.b32 	%r125, %r124, %r174;
	cvt.u64.u32 	%rd92, %r125;
	add.s64 	%rd93, %rd3, %rd92;
	atom.global.exch.b32 	%r126, [%rd93], 0;
	// begin inline asm
	mov.u64 	%rd90, %clock64;
	// end inline asm
	atom.global.inc.u32 	%r127, [%rd93], 99999999;
	setp.gt.s32 	%p47, %r127, 250;
	selp.b64 	%rd94, 4, 0, %p47;
	add.s64 	%rd95, %rd93, %rd94;
	atom.global.inc.u32 	%r128, [%rd95], 99999999;
	setp.gt.s32 	%p48, %r128, 250;
	selp.b64 	%rd96, 4, 0, %p48;
	add.s64 	%rd97, %rd95, %rd96;
	atom.global.inc.u32 	%r129, [%rd97], 99999999;
	setp.gt.s32 	%p49, %r129, 250;
	selp.b64 	%rd98, 4, 0, %p49;
	add.s64 	%rd99, %rd97, %rd98;
	atom.global.inc.u32 	%r130, [%rd99], 99999999;
	setp.gt.s32 	%p50, %r130, 250;
	selp.b64 	%rd100, 4, 0, %p50;
	add.s64 	%rd101, %rd99, %rd100;
	atom.global.inc.u32 	%r131, [%rd101], 99999999;
	setp.gt.s32 	%p51, %r131, 250;
	selp.b64 	%rd102, 4, 0, %p51;
	add.s64 	%rd103, %rd101, %rd102;
	atom.global.inc.u32 	%r132, [%rd103], 99999999;
	setp.gt.s32 	%p52, %r132, 250;
	selp.b64 	%rd104, 4, 0, %p52;
	add.s64 	%rd105, %rd103, %rd104;
	atom.global.inc.u32 	%r133, [%rd105], 99999999;
	setp.gt.s32 	%p53, %r133, 250;
	selp.b64 	%rd106, 4, 0, %p53;
	add.s64 	%rd107, %rd105, %rd106;
	atom.global.inc.u32 	%r134, [%rd107], 99999999;
	setp.gt.s32 	%p54, %r134, 250;
	selp.b64 	%rd108, 4, 0, %p54;
	add.s64 	%rd109, %rd107, %rd108;
	atom.global.inc.u32 	%r135, [%rd109], 99999999;
	setp.gt.s32 	%p55, %r135, 250;
	selp.b64 	%rd110, 4, 0, %p55;
	add.s64 	%rd111, %rd109, %rd110;
	atom.global.inc.u32 	%r136, [%rd111], 99999999;
	setp.gt.s32 	%p56, %r136, 250;
	selp.b64 	%rd112, 4, 0, %p56;
	add.s64 	%rd113, %rd111, %rd112;
	atom.global.inc.u32 	%r137, [%rd113], 99999999;
	setp.gt.s32 	%p57, %r137, 250;
	selp.b64 	%rd114, 4, 0, %p57;
	add.s64 	%rd115, %rd113, %rd114;
	atom.global.inc.u32 	%r138, [%rd115], 99999999;
	setp.gt.s32 	%p58, %r138, 250;
	selp.b64 	%rd116, 4, 0, %p58;
	add.s64 	%rd117, %rd115, %rd116;
	atom.global.inc.u32 	%r139, [%rd117], 99999999;
	setp.gt.s32 	%p59, %r139, 250;
	selp.b64 	%rd118, 4, 0, %p59;
	add.s64 	%rd119, %rd117, %rd118;
	atom.global.inc.u32 	%r140, [%rd119], 99999999;
	setp.gt.s32 	%p60, %r140, 250;
	selp.b64 	%rd120, 4, 0, %p60;
	add.s64 	%rd121, %rd119, %rd120;
	atom.global.inc.u32 	%r141, [%rd121], 99999999;
	setp.gt.s32 	%p61, %r141, 250;
	selp.b64 	%rd122, 4, 0, %p61;
	add.s64 	%rd123, %rd121, %rd122;
	atom.global.inc.u32 	%r142, [%rd123], 99999999;
	setp.gt.s32 	%p62, %r142, 250;
	selp.b64 	%rd124, 4, 0, %p62;
	add.s64 	%rd125, %rd123, %rd124;
	atom.global.inc.u32 	%r143, [%rd125], 99999999;
	setp.gt.s32 	%p63, %r143, 250;
	selp.b64 	%rd126, 4, 0, %p63;
	add.s64 	%rd127, %rd125, %rd126;
	atom.global.inc.u32 	%r144, [%rd127], 99999999;
	setp.gt.s32 	%p64, %r144, 250;
	selp.b64 	%rd128, 4, 0, %p64;
	add.s64 	%rd129, %rd127, %rd128;
	atom.global.inc.u32 	%r145, [%rd129], 99999999;
	setp.gt.s32 	%p65, %r145, 250;
	selp.b64 	%rd130, 4, 0, %p65;
	add.s64 	%rd131, %rd129, %rd130;
	atom.global.inc.u32 	%r146, [%rd131], 99999999;
	setp.gt.s32 	%p66, %r146, 250;
	selp.b64 	%rd132, 4, 0, %p66;
	add.s64 	%rd133, %rd131, %rd132;
	atom.global.inc.u32 	%r147, [%rd133], 99999999;
	setp.gt.s32 	%p67, %r147, 250;
	selp.b64 	%rd134, 4, 0, %p67;
	add.s64 	%rd135, %rd133, %rd134;
	atom.global.inc.u32 	%r148, [%rd135], 99999999;
	setp.gt.s32 	%p68, %r148, 250;
	selp.b64 	%rd136, 4, 0, %p68;
	add.s64 	%rd137, %rd135, %rd136;
	atom.global.inc.u32 	%r149, [%rd137], 99999999;
	setp.gt.s32 	%p69, %r149, 250;
	selp.b64 	%rd138, 4, 0, %p69;
	add.s64 	%rd139, %rd137, %rd138;
	atom.global.inc.u32 	%r150, [%rd139], 99999999;
	setp.gt.s32 	%p70, %r150, 250;
	selp.b64 	%rd140, 4, 0, %p70;
	add.s64 	%rd141, %rd139, %rd140;
	atom.global.inc.u32 	%r151, [%rd141], 99999999;
	setp.gt.s32 	%p71, %r151, 250;
	// begin inline asm
	mov.u64 	%rd91, %clock64;
	// end inline asm
	cvt.u32.u64 	%r152, %rd90;
	cvt.u32.u64 	%r153, %rd91;
	sub.s32 	%r154, %r153, %r152;
	selp.b64 	%rd142, 4, 0, %p71;
	add.s64 	%rd143, %rd141, %rd142;
	st.global.u32 	[%rd143], %r126;
	setp.lt.s32 	%p72, %r4, %r154;
	selp.b32 	%r155, %r5, %r6, %p72;
	setp.eq.s32 	%p73, %r155, %r30;
	selp.b32 	%r156, 0, %r125, %p73;
	or.b32  	%r175, %r156, %r175;
	add.s32 	%r174, %r174, 1;
	setp.ne.s32 	%p74, %r174, 21;
	@%p74 bra 	$L__BB0_13;
	st.global.u32 	[%rd2+2568], %r175;
	and.b32  	%r157, %r175, 8190;
	setp.eq.s32 	%p75, %r157, 4096;
	@%p75 bra 	$L__BB0_18;
	add.u64 	%rd144, %SP, 0;
	add.u64 	%rd145, %SPL, 0;
	mov.b32 	%r158, 4096;
	st.local.v2.u32 	[%rd145], {%r158, %r175};
	mov.u64 	%rd146, $str$7;
	cvta.global.u64 	%rd147, %rd146;
	{ // callseq 2, 0
	.param .b64 param0;
	st.param.b64 	[param0], %rd147;
	.param .b64 param1;
	st.param.b64 	[param1], %rd144;
	.param .b32 retval0;
	call.uni (retval0), 
	vprintf, 
	(
	param0, 
	param1
	);
	ld.param.b32 	%r159, [retval0];
	} // callseq 2
	mov.u64 	%rd148, $str$5;
	cvta.global.u64 	%rd149, %rd148;
	mov.u64 	%rd150, $str$1;
	cvta.global.u64 	%rd151, %rd150;
	mov.u64 	%rd152, __unnamed_1;
	cvta.global.u64 	%rd153, %rd152;
	{ // callseq 3, 0
	.param .b64 param0;
	st.param.b64 	[param0], %rd149;
	.param .b64 param1;
	st.param.b64 	[param1], %rd151;
	.param .b32 param2;
	st.param.b32 	[param2], 709;
	.param .b64 param3;
	st.param.b64 	[param3], %rd153;
	.param .b64 param4;
	st.param.b64 	[param4], 1;
	call.uni 
	__assertfail, 
	(
	param0, 
	param1, 
	param2, 
	param3, 
	param4
	);
	} // callseq 3
	bra.uni 	$L__BB0_18;
$L__BB0_16:
	setp.lt.u32 	%p2, %r1, 32;
	@%p2 bra 	$L__BB0_18;
	mov.b32 	%r35, 10000;
	// begin inline asm
	nanosleep.u32 %r35;
	// end inline asm
$L__BB0_18:
	ret;

}
	// .globl	_Z17test_page_latencyPjS_Phi
.visible .entry _Z17test_page_latencyPjS_Phi(
	.param .u64 .ptr .align 1 _Z17test_page_latencyPjS_Phi_param_0,
	.param .u64 .ptr .align 1 _Z17test_page_latencyPjS_Phi_param_1,
	.param .u64 .ptr .align 1 _Z17test_page_latencyPjS_Phi_param_2,
	.param .u32 _Z17test_page_latencyPjS_Phi_param_3
)
{
	.reg .pred 	%p<30>;
	.reg .b32 	%r<42>;
	.reg .b64 	%rd<91>;

	ld.param.u64 	%rd7, [_Z17test_page_latencyPjS_Phi_param_0];
	ld.param.u64 	%rd8, [_Z17test_page_latencyPjS_Phi_param_1];
	ld.param.u64 	%rd9, [_Z17test_page_latencyPjS_Phi_param_2];
	ld.param.u32 	%r6, [_Z17test_page_latencyPjS_Phi_param_3];
	mov.u32 	%r7, %tid.x;
	setp.ne.s32 	%p1, %r7, 0;
	@%p1 bra 	$L__BB1_4;
	cvta.to.global.u64 	%rd10, %rd8;
	// begin inline asm
	mov.u32 %r8, %smid;

	// end inline asm
	mul.wide.s32 	%rd11, %r8, 4;
	add.s64 	%rd12, %rd10, %rd11;
	ld.global.u32 	%r9, [%rd12];
	and.b32  	%r1, %r9, 1;
	ld.global.u32 	%r2, [%rd10+2564];
	setp.lt.s32 	%p2, %r6, 1;
	@%p2 bra 	$L__BB1_4;
	neg.s32 	%r41, %r6;
	cvta.to.global.u64 	%rd90, %rd7;
	cvta.to.global.u64 	%rd89, %rd9;
$L__BB1_3:
	atom.global.exch.b32 	%r10, [%rd90], 0;
	// begin inline asm
	mov.u64 	%rd13, %clock64;
	// end inline asm
	atom.global.inc.u32 	%r11, [%rd90], 99999999;
	setp.gt.s32 	%p3, %r11, 250;
	selp.b64 	%rd15, 4, 0, %p3;
	add.s64 	%rd16, %rd90, %rd15;
	atom.global.inc.u32 	%r12, [%rd16], 99999999;
	setp.gt.s32 	%p4, %r12, 250;
	selp.b64 	%rd17, 4, 0, %p4;
	add.s64 	%rd18, %rd15, %rd17;
	add.s64 	%rd19, %rd90, %rd18;
	atom.global.inc.u32 	%r13, [%rd19], 99999999;
	setp.gt.s32 	%p5, %r13, 250;
	selp.b64 	%rd20, 4, 0, %p5;
	add.s64 	%rd21, %rd18, %rd20;
	add.s64 	%rd22, %rd90, %rd21;
	atom.global.inc.u32 	%r14, [%rd22], 99999999;
	setp.gt.s32 	%p6, %r14, 250;
	selp.b64 	%rd23, 4, 0, %p6;
	add.s64 	%rd24, %rd21, %rd23;
	add.s64 	%rd25, %rd90, %rd24;
	atom.global.inc.u32 	%r15, [%rd25], 99999999;
	setp.gt.s32 	%p7, %r15, 250;
	selp.b64 	%rd26, 4, 0, %p7;
	add.s64 	%rd27, %rd24, %rd26;
	add.s64 	%rd28, %rd90, %rd27;
	atom.global.inc.u32 	%r16, [%rd28], 99999999;
	setp.gt.s32 	%p8, %r16, 250;
	selp.b64 	%rd29, 4, 0, %p8;
	add.s64 	%rd30, %rd27, %rd29;
	add.s64 	%rd31, %rd90, %rd30;
	atom.global.inc.u32 	%r17, [%rd31], 99999999;
	setp.gt.s32 	%p9, %r17, 250;
	selp.b64 	%rd32, 4, 0, %p9;
	add.s64 	%rd33, %rd30, %rd32;
	add.s64 	%rd34, %rd90, %rd33;
	atom.global.inc.u32 	%r18, [%rd34], 99999999;
	setp.gt.s32 	%p10, %r18, 250;
	selp.b64 	%rd35, 4, 0, %p10;
	add.s64 	%rd36, %rd33, %rd35;
	add.s64 	%rd37, %rd90, %rd36;
	atom.global.inc.u32 	%r19, [%rd37], 99999999;
	setp.gt.s32 	%p11, %r19, 250;
	selp.b64 	%rd38, 4, 0, %p11;
	add.s64 	%rd39, %rd36, %rd38;
	add.s64 	%rd40, %rd90, %rd39;
	atom.global.inc.u32 	%r20, [%rd40], 99999999;
	setp.gt.s32 	%p12, %r20, 250;
	selp.b64 	%rd41, 4, 0, %p12;
	add.s64 	%rd42, %rd39, %rd41;
	add.s64 	%rd43, %rd90, %rd42;
	atom.global.inc.u32 	%r21, [%rd43], 99999999;
	setp.gt.s32 	%p13, %r21, 250;
	selp.b64 	%rd44, 4, 0, %p13;
	add.s64 	%rd45, %rd42, %rd44;
	add.s64 	%rd46, %rd90, %rd45;
	atom.global.inc.u32 	%r22, [%rd46], 99999999;
	setp.gt.s32 	%p14, %r22, 250;
	selp.b64 	%rd47, 4, 0, %p14;
	add.s64 	%rd48, %rd45, %rd47;
	add.s64 	%rd49, %rd90, %rd48;
	atom.global.inc.u32 	%r23, [%rd49], 99999999;
	setp.gt.s32 	%p15, %r23, 250;
	selp.b64 	%rd50, 4, 0, %p15;
	add.s64 	%rd51, %rd48, %rd50;
	add.s64 	%rd52, %rd90, %rd51;
	atom.global.inc.u32 	%r24, [%rd52], 99999999;
	setp.gt.s32 	%p16, %r24, 250;
	selp.b64 	%rd53, 4, 0, %p16;
	add.s64 	%rd54, %rd51, %rd53;
	add.s64 	%rd55, %rd90, %rd54;
	atom.global.inc.u32 	%r25, [%rd55], 99999999;
	setp.gt.s32 	%p17, %r25, 250;
	selp.b64 	%rd56, 4, 0, %p17;
	add.s64 	%rd57, %rd54, %rd56;
	add.s64 	%rd58, %rd90, %rd57;
	atom.global.inc.u32 	%r26, [%rd58], 99999999;
	setp.gt.s32 	%p18, %r26, 250;
	selp.b64 	%rd59, 4, 0, %p18;
	add.s64 	%rd60, %rd57, %rd59;
	add.s64 	%rd61, %rd90, %rd60;
	atom.global.inc.u32 	%r27, [%rd61], 99999999;
	setp.gt.s32 	%p19, %r27, 250;
	selp.b64 	%rd62, 4, 0, %p19;
	add.s64 	%rd63, %rd60, %rd62;
	add.s64 	%rd64, %rd90, %rd63;
	atom.global.inc.u32 	%r28, [%rd64], 99999999;
	setp.gt.s32 	%p20, %r28, 250;
	selp.b64 	%rd65, 4, 0, %p20;
	add.s64 	%rd66, %rd63, %rd65;
	add.s64 	%rd67, %rd90, %rd66;
	atom.global.inc.u32 	%r29, [%rd67], 99999999;
	setp.gt.s32 	%p21, %r29, 250;
	selp.b64 	%rd68, 4, 0, %p21;
	add.s64 	%rd69, %rd66, %rd68;
	add.s64 	%rd70, %rd90, %rd69;
	atom.global.inc.u32 	%r30, [%rd70], 99999999;
	setp.gt.s32 	%p22, %r30, 250;
	selp.b64 	%rd71, 4, 0, %p22;
	add.s64 	%rd72, %rd69, %rd71;
	add.s64 	%rd73, %rd90, %rd72;
	atom.global.inc.u32 	%r31, [%rd73], 99999999;
	setp.gt.s32 	%p23, %r31, 250;
	selp.b64 	%rd74, 4, 0, %p23;
	add.s64 	%rd75, %rd72, %rd74;
	add.s64 	%rd76, %rd90, %rd75;
	atom.global.inc.u32 	%r32, [%rd76], 99999999;
	setp.gt.s32 	%p24, %r32, 250;
	selp.b64 	%rd77, 4, 0, %p24;
	add.s64 	%rd78, %rd75, %rd77;
	add.s64 	%rd79, %rd90, %rd78;
	atom.global.inc.u32 	%r33, [%rd79], 99999999;
	setp.gt.s32 	%p25, %r33, 250;
	selp.b64 	%rd80, 4, 0, %p25;
	add.s64 	%rd81, %rd78, %rd80;
	add.s64 	%rd82, %rd90, %rd81;
	atom.global.inc.u32 	%r34, [%rd82], 99999999;
	setp.gt.s32 	%p26, %r34, 250;
	selp.b64 	%rd83, 4, 0, %p26;
	add.s64 	%rd84, %rd81, %rd83;
	add.s64 	%rd85, %rd90, %rd84;
	atom.global.inc.u32 	%r35, [%rd85], 99999999;
	setp.gt.s32 	%p27, %r35, 250;
	// begin inline asm
	mov.u64 	%rd14, %clock64;
	// end inline asm
	cvt.u32.u64 	%r36, %rd13;
	cvt.u32.u64 	%r37, %rd14;
	sub.s32 	%r38, %r37, %r36;
	selp.b64 	%rd86, 4, 0, %p27;
	add.s64 	%rd87, %rd84, %rd86;
	add.s64 	%rd88, %rd90, %rd87;
	st.global.u32 	[%rd88], %r10;
	setp.lt.s32 	%p28, %r2, %r38;
	selp.u32 	%r39, 1, 0, %p28;
	xor.b32  	%r40, %r1, %r39;
	st.global.u8 	[%rd89], %r40;
	add.s32 	%r41, %r41, 1;
	setp.ne.s32 	%p29, %r41, 0;
	add.s64 	%rd90, %rd90, 2097152;
	add.s64 	%rd89, %rd89, 1;
	@%p29 bra 	$L__BB1_3;
$L__BB1_4:
	ret;

}


// ===== COMPILED SASS (sm_100) =====

	.target	sm_100

	.elftype	@"ET_EXEC"


//--------------------- .note.nv.tkinfo           --------------------------
	.section	.note.nv.tkinfo,"",@"SHT_NOTE"
	.sectionflags	@"SHF_NOTE_NV_TKINFO"
	.tkinfo
        /*0018*/ 	.word	0x00000002
        /*0030*/ 	.string	""
        /*0030*/ 	.string	"ptxas"
        /*0030*/ 	.string	"Cuda compilation tools, release 13.0, V13.0.88"
        /*0030*/ 	.string	"Build cuda_13.0.r13.0/compiler.36424714_0"
        /*0030*/ 	.string	"-arch sm_100 -m 64 "



//--------------------- .note.nv.cuinfo           --------------------------
	.section	.note.nv.cuinfo,"",@"SHT_NOTE"
	.sectionflags	@"SHF_NOTE_NV_CUINFO"
        /*0018*/ 	.short	0x0002
        /*001a*/ 	.short	0x0064
        /*001c*/ 	.short	0x0082
	.zero		2


//--------------------- .nv.info                  --------------------------
	.section	.nv.info,"",@"SHT_CUDA_INFO"
	.align	4


	//----- nvinfo : EIATTR_REGCOUNT
	.align		4
        /*0000*/ 	.byte	0x04, 0x2f
        /*0002*/ 	.short	(.L_6 - .L_5)
	.align		4
.L_5:
        /*0004*/ 	.word	index@(_Z14init_side_infoPjS_Ph)
        /*0008*/ 	.word	0x00000020


	//----- nvinfo : EIATTR_FRAME_SIZE
	.align		4
.L_6:
        /*000c*/ 	.byte	0x04, 0x11
        /*000e*/ 	.short	(.L_8 - .L_7)
	.align		4
.L_7:
        /*0010*/ 	.word	index@(_Z14init_side_infoPjS_Ph)
        /*0014*/ 	.word	0x00000008


	//----- nvinfo : EIATTR_REGCOUNT
	.align		4
.L_8:
        /*0018*/ 	.byte	0x04, 0x2f
        /*001a*/ 	.short	(.L_10 - .L_9)
	.align		4
.L_9:
        /*001c*/ 	.word	index@(_Z17test_page_latencyPjS_Phi)
        /*0020*/ 	.word	0x00000012


	//----- nvinfo : EIATTR_FRAME_SIZE
	.align		4
.L_10:
        /*0024*/ 	.byte	0x04, 0x11
        /*0026*/ 	.short	(.L_12 - .L_11)
	.align		4
.L_11:
        /*0028*/ 	.word	index@(_Z17test_page_latencyPjS_Phi)
        /*002c*/ 	.word	0x00000000


	//----- nvinfo : EIATTR_MIN_STACK_SIZE
	.align		4
.L_12:
        /*0030*/ 	.byte	0x04, 0x12
        /*0032*/ 	.short	(.L_14 - .L_13)
	.align		4
.L_13:
        /*0034*/ 	.word	index@(_Z17test_page_latencyPjS_Phi)
        /*0038*/ 	.word	0x00000000


	//----- nvinfo : EIATTR_MIN_STACK_SIZE
	.align		4
.L_14:
        /*003c*/ 	.byte	0x04, 0x12
        /*003e*/ 	.short	(.L_16 - .L_15)
	.align		4
.L_15:
        /*0040*/ 	.word	index@(_Z14init_side_infoPjS_Ph)
        /*0044*/ 	.word	0x00000008
.L_16:


//--------------------- .nv.compat                --------------------------
	.section	.nv.compat,"",@"SHT_CUDA_COMPAT_INFO"
	.align	4
        /*0000*/ 	.byte	0x02, 0x09, 0x00, 0x00, 0x02, 0x02, 0x01, 0x00, 0x02, 0x05, 0x05, 0x00, 0x03, 0x07, 0x01, 0x01
        /*0010*/ 	.byte	0x02, 0x03, 0x00, 0x00, 0x02, 0x06, 0x01, 0x00, 0x04, 0x0b, 0x08, 0x00, 0x09, 0x00, 0x00, 0x00
        /*0020*/ 	.byte	0x00, 0x00, 0x00, 0x00


//--------------------- .nv.info._Z17test_page_latencyPjS_Phi --------------------------
	.section	.nv.info._Z17test_page_latencyPjS_Phi,"",@"SHT_CUDA_INFO"
	.sectionflags	@""
	.align	4


	//----- nvinfo : EIATTR_CUDA_API_VERSION
	.align		4
        /*0000*/ 	.byte	0x04, 0x37
        /*0002*/ 	.short	(.L_18 - .L_17)
.L_17:
        /*0004*/ 	.word	0x00000082


	//----- nvinfo : EIATTR_KPARAM_INFO
	.align		4
.L_18:
        /*0008*/ 	.byte	0x04, 0x17
        /*000a*/ 	.short	(.L_20 - .L_19)
.L_19:
        /*000c*/ 	.word	0x00000000
        /*0010*/ 	.short	0x0003
        /*0012*/ 	.short	0x0018
        /*0014*/ 	.byte	0x00, 0xf0, 0x11, 0x00


	//----- nvinfo : EIATTR_KPARAM_INFO
	.align		4
.L_20:
        /*0018*/ 	.byte	0x04, 0x17
        /*001a*/ 	.short	(.L_22 - .L_21)
.L_21:
        /*001c*/ 	.word	0x00000000
        /*0020*/ 	.short	0x0002
        /*0022*/ 	.short	0x0010
        /*0024*/ 	.byte	0x00, 0xf5, 0x21, 0x00


	//----- nvinfo : EIATTR_KPARAM_INFO
	.align		4
.L_22:
        /*0028*/ 	.byte	0x04, 0x17
        /*002a*/ 	.short	(.L_24 - .L_23)
.L_23:
        /*002c*/ 	.word	0x00000000
        /*0030*/ 	.short	0x0001
        /*0032*/ 	.short	0x0008
        /*0034*/ 	.byte	0x00, 0xf5, 0x21, 0x00


	//----- nvinfo : EIATTR_KPARAM_INFO
	.align		4
.L_24:
        /*0038*/ 	.byte	0x04, 0x17
        /*003a*/ 	.short	(.L_26 - .L_25)
.L_25:
        /*003c*/ 	.word	0x00000000
        /*0040*/ 	.short	0x0000
        /*0042*/ 	.short	0x0000
        /*0044*/ 	.byte	0x00, 0xf5, 0x21, 0x00


	//----- nvinfo : EIATTR_SPARSE_MMA_MASK
	.align		4
.L_26:
        /*0048*/ 	.byte	0x03, 0x50
        /*004a*/ 	.short	0x0000


	//----- nvinfo : EIATTR_MAXREG_COUNT
	.align		4
        /*004c*/ 	.byte	0x03, 0x1b
        /*004e*/ 	.short	0x00ff


	//----- nvinfo : EIATTR_MERCURY_ISA_VERSION
	.align		4
        /*0050*/ 	.byte	0x03, 0x5f
        /*0052*/ 	.short	0x0101


	//----- nvinfo : EIATTR_VRC_CTA_INIT_COUNT
	.align		4
        /*0054*/ 	.byte	0x02, 0x4a
	.zero		1
	.zero		1


	//----- nvinfo : EIATTR_EXIT_INSTR_OFFSETS
	.align		4
        /*0058*/ 	.byte	0x04, 0x1c
        /*005a*/ 	.short	(.L_28 - .L_27)


	//   ....[0]....
.L_27:
        /*005c*/ 	.word	0x00000030


	//   ....[1]....
        /*0060*/ 	.word	0x00000080


	//   ....[2]....
        /*0064*/ 	.word	0x00000d10


	//----- nvinfo : EIATTR_CBANK_PARAM_SIZE
	.align		4
.L_28:
        /*0068*/ 	.byte	0x03, 0x19
        /*006a*/ 	.short	0x001c


	//----- nvinfo : EIATTR_PARAM_CBANK
	.align		4
        /*006c*/ 	.byte	0x04, 0x0a
        /*006e*/ 	.short	(.L_30 - .L_29)
	.align		4
.L_29:
        /*0070*/ 	.word	index@(.nv.constant0._Z17test_page_latencyPjS_Phi)
        /*0074*/ 	.short	0x0380
        /*0076*/ 	.short	0x001c


	//----- nvinfo : EIATTR_SW_WAR
	.align		4
.L_30:
        /*0078*/ 	.byte	0x04, 0x36
        /*007a*/ 	.short	(.L_32 - .L_31)
.L_31:
        /*007c*/ 	.word	0x00000008
.L_32:


//--------------------- .nv.info._Z14init_side_infoPjS_Ph --------------------------
	.section	.nv.info._Z14init_side_infoPjS_Ph,"",@"SHT_CUDA_INFO"
	.sectionflags	@""
	.align	4


	//----- nvinfo : EIATTR_CUDA_API_VERSION
	.align		4
        /*0000*/ 	.byte	0x04, 0x37
        /*0002*/ 	.short	(.L_34 - .L_33)
.L_33:
        /*0004*/ 	.word	0x00000082


	//----- nvinfo : EIATTR_KPARAM_INFO
	.align		4
.L_34:
        /*0008*/ 	.byte	0x04, 0x17
        /*000a*/ 	.short	(.L_36 - .L_35)
.L_35:
        /*000c*/ 	.word	0x00000000
        /*0010*/ 	.short	0x0002
        /*0012*/ 	.short	0x0010
        /*0014*/ 	.byte	0x00, 0xf5, 0x21, 0x00


	//----- nvinfo : EIATTR_KPARAM_INFO
	.align		4
.L_36:
        /*0018*/ 	.byte	0x04, 0x17
        /*001a*/ 	.short	(.L_38 - .L_37)
.L_37:
        /*001c*/ 	.word	0x00000000
        /*0020*/ 	.short	0x0001
        /*0022*/ 	.short	0x0008
        /*0024*/ 	.byte	0x00, 0xf5, 0x21, 0x00


	//----- nvinfo : EIATTR_KPARAM_INFO
	.align		4
.L_38:
        /*0028*/ 	.byte	0x04, 0x17
        /*002a*/ 	.short	(.L_40 - .L_39)
.L_39:
        /*002c*/ 	.word	0x00000000
        /*0030*/ 	.short	0x0000
        /*0032*/ 	.short	0x0000
        /*0034*/ 	.byte	0x00, 0xf5, 0x21, 0x00


	//----- nvinfo : EIATTR_SPARSE_MMA_MASK
	.align		4
.L_40:
        /*0038*/ 	.byte	0x03, 0x50
        /*003a*/ 	.short	0x0000


	//----- nvinfo : EIATTR_MAXREG_COUNT
	.align		4
        /*003c*/ 	.byte	0x03, 0x1b
        /*003e*/ 	.short	0x00ff


	//----- nvinfo : EIATTR_EXTERNS
	.align		4
        /*0040*/ 	.byte	0x04, 0x0f
        /*0042*/ 	.short	(.L_42 - .L_41)


	//   ....[0]....
	.align		4
.L_41:
        /*0044*/ 	.word	index@(vprintf)


	//   ....[1]....
	.align		4
        /*0048*/ 	.word	index@(__assertfail)


	//----- nvinfo : EIATTR_MERCURY_ISA_VERSION
	.align		4
.L_42:
        /*004c*/ 	.byte	0x03, 0x5f
        /*004e*/ 	.short	0x0101


	//----- nvinfo : EIATTR_VRC_CTA_INIT_COUNT
	.align		4
        /*0050*/ 	.byte	0x02, 0x4a
	.zero		1
	.zero		1


	//----- nvinfo : EIATTR_SYSCALL_OFFSETS
	.align		4
        /*0054*/ 	.byte	0x04, 0x46
        /*0056*/ 	.short	(.L_44 - .L_43)


	//   ....[0]....
.L_43:
        /*0058*/ 	.word	0x000001c0


	//   ....[1]....
        /*005c*/ 	.word	0x000016e0


	//   ....[2]....
        /*0060*/ 	.word	0x00002200


	//   ....[3]....
        /*0064*/ 	.word	0x00002300


	//----- nvinfo : EIATTR_EXIT_INSTR_OFFSETS
	.align		4
.L_44:
        /*0068*/ 	.byte	0x04, 0x1c
        /*006a*/ 	.short	(.L_46 - .L_45)


	//   ....[0]....
.L_45:
        /*006c*/ 	.word	0x00000c30


	//   ....[1]....
        /*0070*/ 	.word	0x000016f0


	//   ....[2]....
        /*0074*/ 	.word	0x00002150


	//   ....[3]....
        /*0078*/ 	.word	0x00002310


	//   ....[4]....
        /*007c*/ 	.word	0x00002330


	//   ....[5]....
        /*0080*/ 	.word	0x00002350


	//----- nvinfo : EIATTR_CRS_STACK_SIZE
	.align		4
.L_46:
        /*0084*/ 	.byte	0x04, 0x1e
        /*0086*/ 	.short	(.L_48 - .L_47)
.L_47:
        /*0088*/ 	.word	0x00000000


	//----- nvinfo : EIATTR_CBANK_PARAM_SIZE
	.align		4
.L_48:
        /*008c*/ 	.byte	0x03, 0x19
        /*008e*/ 	.short	0x0018


	//----- nvinfo : EIATTR_PARAM_CBANK
	.align		4
        /*0090*/ 	.byte	0x04, 0x0a
        /*0092*/ 	.short	(.L_50 - .L_49)
	.align		4
.L_49:
        /*0094*/ 	.word	index@(.nv.constant0._Z14init_side_infoPjS_Ph)
        /*0098*/ 	.short	0x0380
        /*009a*/ 	.short	0x0018


	//----- nvinfo : EIATTR_SW_WAR
	.align		4
.L_50:
        /*009c*/ 	.byte	0x04, 0x36
        /*009e*/ 	.short	(.L_52 - .L_51)
.L_51:
        /*00a0*/ 	.word	0x00000008
.L_52:


//--------------------- .nv.callgraph             --------------------------
	.section	.nv.callgraph,"",@"SHT_CUDA_CALLGRAPH"
	.align	4
	.sectionentsize	8
	.align		4
        /*0000*/ 	.word	0x00000000
	.align		4
        /*0004*/ 	.word	0xffffffff
	.align		4
        /*0008*/ 	.word	index@(_Z14init_side_infoPjS_Ph)
	.align		4
        /*000c*/ 	.word	index@(vprintf)
	.align		4
        /*0010*/ 	.word	index@(_Z14init_side_infoPjS_Ph)
	.align		4
        /*0014*/ 	.word	index@(__assertfail)
	.align		4
        /*0018*/ 	.word	0x00000000
	.align		4
        /*001c*/ 	.word	0xfffffffe
	.align		4
        /*0020*/ 	.word	0x00000000
	.align		4
        /*0024*/ 	.word	0xfffffffd
	.align		4
        /*0028*/ 	.word	0x00000000
	.align		4
        /*002c*/ 	.word	0xfffffffc


//--------------------- .nv.constant4             --------------------------
	.section	.nv.constant4,"a",@progbits
	.align	8
	.align		8
.nv.constant4:
        /*0000*/ 	.dword	__unnamed_1
	.align		8
        /*0008*/ 	.dword	$str
	.align		8
        /*0010*/ 	.dword	$str$1
	.align		8
        /*0018*/ 	.dword	$str$5
	.align		8
        /*0020*/ 	.dword	$str$7
	.align		8
        /*0028*/ 	.dword	vprintf
	.align		8
        /*0030*/ 	.dword	__assertfail


//--------------------- .text._Z17test_page_latencyPjS_Phi --------------------------
	.section	.text._Z17test_page_latencyPjS_Phi,"ax",@progbits
	.align	128
        .global         _Z17test_page_latencyPjS_Phi
        .type           _Z17test_page_latencyPjS_Phi,@function
        .size           _Z17test_page_latencyPjS_Phi,(.L_x_15 - _Z17test_page_latencyPjS_Phi)
        .other          _Z17test_page_latencyPjS_Phi,@"STO_CUDA_ENTRY STV_DEFAULT"
_Z17test_page_latencyPjS_Phi:
.text._Z17test_page_latencyPjS_Phi:
[----:B------:R-:W-:Y:S01]  /*0000*/  LDC R1, c[0x0][0x37c] ;  /* 0x0000df00ff017b82 */ /* 0x000fe20000000800 */
[----:B------:R-:W0:Y:S02]  /*0010*/  S2R R0, SR_TID.X ;  /* 0x0000000000007919 */ /* 0x000e240000002100 */
[----:B0-----:R-:W-:-:S13]  /*0020*/  ISETP.NE.AND P0, PT, R0, RZ, PT ;  /* 0x000000ff0000720c */ /* 0x001fda0003f05270 */
[----:B------:R-:W-:Y:S05]  /*0030*/  @P0 EXIT ;  /* 0x000000000000094d */ /* 0x000fea0003800000 */
[----:B------:R-:W0:Y:S01]  /*0040*/  LDC R8, c[0x0][0x398] ;  /* 0x0000e600ff087b82 */ /* 0x000e220000000800 */
[----:B------:R-:W1:Y:S07]  /*0050*/  S2R R3, SR_VIRTUALSMID ;  /* 0x0000000000037919 */ /* 0x000e6e0000004300 */
[----:B------:R-:W2:Y:S01]  /*0060*/  LDC.64 R4, c[0x0][0x388] ;  /* 0x0000e200ff047b82 */ /* 0x000ea20000000a00 */
[----:B0-----:R-:W-:-:S13]  /*0070*/  ISETP.GE.AND P0, PT, R8, 0x1, PT ;  /* 0x000000010800780c */ /* 0x001fda0003f06270 */
[----:B-12---:R-:W-:Y:S05]  /*0080*/  @!P0 EXIT ;  /* 0x000000000000894d */ /* 0x006fea0003800000 */
[----:B------:R-:W0:Y:S01]  /*0090*/  LDC.64 R6, c[0x0][0x388] ;  /* 0x0000e200ff067b82 */ /* 0x000e220000000a00 */
[----:B------:R-:W1:Y:S01]  /*00a0*/  LDCU.64 UR4, c[0x0][0x358] ;  /* 0x00006b00ff0477ac */ /* 0x000e620008000a00 */
[----:B------:R-:W-:Y:S01]  /*00b0*/  IMAD.WIDE R4, R3, 0x4, R4 ;  /* 0x0000000403047825 */ /* 0x000fe200078e0204 */
[----:B------:R-:W2:Y:S01]  /*00c0*/  LDCU.64 UR8, c[0x0][0x380] ;  /* 0x00007000ff0877ac */ /* 0x000ea20008000a00 */
[----:B------:R-:W3:Y:S03]  /*00d0*/  LDCU.64 UR6, c[0x0][0x390] ;  /* 0x00007200ff0677ac */ /* 0x000ee60008000a00 */
[----:B-1----:R1:W5:Y:S04]  /*00e0*/  LDG.E R0, desc[UR4][R4.64] ;  /* 0x0000000404007981 */ /* 0x002368000c1e1900 */
[----:B0-----:R1:W5:Y:S01]  /*00f0*/  LDG.E R2, desc[UR4][R6.64+0xa04] ;  /* 0x000a040406027981 */ /* 0x001362000c1e1900 */
[----:B--23--:R-:W-:-:S07]  /*0100*/  IMAD.MOV R3, RZ, RZ, -R8 ;  /* 0x000000ffff037224 */ /* 0x00cfce00078e0a08 */
.L_x_0:
[----:B0-----:R-:W-:Y:S02]  /*0110*/  IMAD.U32 R8, RZ, RZ, UR8 ;  /* 0x00000008ff087e24 */ /* 0x001fe4000f8e00ff */
[----:B------:R-:W-:-:S05]  /*0120*/  IMAD.U32 R9, RZ, RZ, UR9 ;  /* 0x00000009ff097e24 */ /* 0x000fca000f8e00ff */
[----:B-1----:R0:W2:Y:S01]  /*0130*/  ATOMG.E.EXCH.STRONG.GPU PT, R4, desc[UR4][R8.64], RZ ;  /* 0x800000ff080479a8 */ /* 0x0020a2000c1ef104 */
[----:B------:R-:W-:Y:S01]  /*0140*/  CS2R.32 R5, SR_CLOCKLO ;  /* 0x0000000000057805 */ /* 0x000fe20000005000 */
[----:B------:R-:W-:-:S05]  /*0150*/  IMAD.MOV.U32 R6, RZ, RZ, 0x5f5e0ff ;  /* 0x05f5e0ffff067424 */ /* 0x000fca00078e00ff */
[----:B------:R-:W3:Y:S02]  /*0160*/  ATOMG.E.INC.STRONG.GPU PT, R8, desc[UR4][R8.64], R6 ;  /* 0x80000006080879a8 */ /* 0x000ee400099ef104 */
[----:B---3--:R-:W-:-:S04]  /*0170*/  ISETP.GT.AND P0, PT, R8, 0xfa, PT ;  /* 0x000000fa0800780c */ /* 0x008fc80003f04270 */
[----:B------:R-:W-:-:S04]  /*0180*/  SEL R12, RZ, 0x4, !P0 ;  /* 0x00000004ff0c7807 */ /* 0x000fc80004000000 */
[----:B------:R-:W-:-:S05]  /*0190*/  IADD3 R10, P0, PT, R12, UR8, RZ ;  /* 0x000000080c0a7c10 */ /* 0x000fca000ff1e0ff */
[----:B------:R-:W-:-:S05]  /*01a0*/  IMAD.X R11, RZ, RZ, UR9, P0 ;  /* 0x00000009ff0b7e24 */ /* 0x000fca00080e06ff */
[----:B------:R-:W3:Y:S02]  /*01b0*/  ATOMG.E.INC.STRONG.GPU PT, R10, desc[UR4][R10.64], R6 ;  /* 0x800000060a0a79a8 */ /* 0x000ee400099ef104 */
[----:B---3--:R-:W-:-:S04]  /*01c0*/  ISETP.GT.AND P0, PT, R10, 0xfa, PT ;  /* 0x000000fa0a00780c */ /* 0x008fc80003f04270 */
[----:B------:R-:W-:-:S04]  /*01d0*/  SEL R7, RZ, 0x4, !P0 ;  /* 0x00000004ff077807 */ /* 0x000fc80004000000 */
[----:B------:R-:W-:-:S05]  /*01e0*/  IADD3 R7, P0, PT, R7, R12, RZ ;  /* 0x0000000c07077210 */ /* 0x000fca0007f1e0ff */
[----:B------:R-:W-:Y:S01]  /*01f0*/  IMAD.X R15, RZ, RZ, RZ, P0 ;  /* 0x000000ffff0f7224 */ /* 0x000fe200000e06ff */
[----:B------:R-:W-:-:S04]  /*0200*/  IADD3 R12, P0, PT, R7, UR8, RZ ;  /* 0x00000008070c7c10 */ /* 0x000fc8000ff1e0ff */
[----:B------:R-:W-:-:S05]  /*0210*/  IADD3.X R13, PT, PT, R15, UR9, RZ, P0, !PT ;  /* 0x000000090f0d7c10 */ /* 0x000fca00087fe4ff */
[----:B------:R-:W3:Y:S02]  /*0220*/  ATOMG.E.INC.STRONG.GPU PT, R12, desc[UR4][R12.64], R6 ;  /* 0x800000060c0c79a8 */ /* 0x000ee400099ef104 */
[----:B---3--:R-:W-:-:S04]  /*0230*/  ISETP.GT.AND P0, PT, R12, 0xfa, PT ;  /* 0x000000fa0c00780c */ /* 0x008fc80003f04270 */
[----:B------:R-:W-:-:S04]  /*0240*/  SEL R14, RZ, 0x4, !P0 ;  /* 0x00000004ff0e7807 */ /* 0x000fc80004000000 */
[----:B------:R-:W-:-:S05]  /*0250*/  IADD3 R14, P0, PT, R14, R7, RZ ;  /* 0x000000070e0e7210 */ /* 0x000fca0007f1e0ff */
[----:B------:R-:W-:Y:S01]  /*0260*/  IMAD.X R10, RZ, RZ, R15, P0 ;  /* 0x000000ffff0a7224 */ /* 0x000fe200000e060f */
[----:B0-----:R-:W-:-:S04]  /*0270*/  IADD3 R8, P0, PT, R14, UR8, RZ ;  /* 0x000000080e087c10 */ /* 0x001fc8000ff1e0ff */
[----:B------:R-:W-:-:S05]  /*0280*/  IADD3.X R9, PT, PT, R10, UR9, RZ, P0, !PT ;  /* 0x000000090a097c10 */ /* 0x000fca00087fe4ff */
[----:B------:R-:W3:Y:S02]  /*0290*/  ATOMG.E.INC.STRONG.GPU PT, R8, desc[UR4][R8.64], R6 ;  /* 0x80000006080879a8 */ /* 0x000ee400099ef104 */
[----:B---3--:R-:W-:-:S04]  /*02a0*/  ISETP.GT.AND P0, PT, R8, 0xfa, PT ;  /* 0x000000fa0800780c */ /* 0x008fc80003f04270 */
[----:B------:R-:W-:-:S04]  /*02b0*/  SEL R7, RZ, 0x4, !P0 ;  /* 0x00000004ff077807 */ /* 0x000fc80004000000 */
[----:B------:R-:W-:-:S05]  /*02c0*/  IADD3 R7, P0, PT, R7, R14, RZ ;  /* 0x0000000e07077210 */ /* 0x000fca0007f1e0ff */
[----:B------:R-:W-:Y:S01]  /*02d0*/  IMAD.X R13, RZ, RZ, R10, P0 ;  /* 0x000000ffff0d7224 */ /* 0x000fe200000e060a */
[----:B------:R-:W-:-:S04]  /*02e0*/  IADD3 R10, P0, PT, R7, UR8, RZ ;  /* 0x00000008070a7c10 */ /* 0x000fc8000ff1e0ff */
        /* <DEDUP_REMOVED lines=142> */
[----:B---3--:R-:W-:Y:S02]  /*0bd0*/  ISETP.GT.AND P0, PT, R10, 0xfa, PT ;  /* 0x000000fa0a00780c */ /* 0x008fe40003f04270 */
[----:B------:R-:W-:-:S05]  /*0be0*/  CS2R.32 R6, SR_CLOCKLO ;  /* 0x0000000000067805 */ /* 0x000fca0000005000 */
[----:B------:R-:W-:Y:S01]  /*0bf0*/  IMAD.IADD R5, R6, 0x1, -R5 ;  /* 0x0000000106057824 */ /* 0x000fe200078e0a05 */
[----:B------:R-:W-:Y:S01]  /*0c00*/  SEL R6, RZ, 0x4, !P0 ;  /* 0x00000004ff067807 */ /* 0x000fe20004000000 */
[----:B------:R-:W-:Y:S02]  /*0c10*/  VIADD R3, R3, 0x1 ;  /* 0x0000000103037836 */ /* 0x000fe40000000000 */
[----:B------:R-:W-:Y:S01]  /*0c20*/  IMAD.U32 R8, RZ, RZ, UR6 ;  /* 0x00000006ff087e24 */ /* 0x000fe2000f8e00ff */
[----:B-----5:R-:W-:Y:S01]  /*0c30*/  ISETP.GE.AND P0, PT, R2, R5, PT ;  /* 0x000000050200720c */ /* 0x020fe20003f06270 */
[----:B------:R-:W-:Y:S01]  /*0c40*/  IMAD.U32 R9, RZ, RZ, UR7 ;  /* 0x00000007ff097e24 */ /* 0x000fe2000f8e00ff */
[----:B------:R-:W-:Y:S01]  /*0c50*/  IADD3 R6, P1, P2, R7, UR8, R6 ;  /* 0x0000000807067c10 */ /* 0x000fe2000fa3e006 */
[----:B------:R-:W-:Y:S01]  /*0c60*/  UIADD3 UR6, UP1, UPT, UR6, 0x1, URZ ;  /* 0x0000000106067890 */ /* 0x000fe2000ff3e0ff */
[----:B------:R-:W-:Y:S01]  /*0c70*/  SEL R5, RZ, 0x1, P0 ;  /* 0x00000001ff057807 */ /* 0x000fe20000000000 */
[----:B------:R-:W-:Y:S01]  /*0c80*/  UIADD3 UR8, UP0, UPT, UR8, 0x200000, URZ ;  /* 0x0020000008087890 */ /* 0x000fe2000ff1e0ff */
[----:B------:R-:W-:Y:S01]  /*0c90*/  ISETP.NE.AND P0, PT, R3, RZ, PT ;  /* 0x000000ff0300720c */ /* 0x000fe20003f05270 */
[----:B------:R-:W-:Y:S01]  /*0ca0*/  UIADD3.X UR7, UPT, UPT, URZ, UR7, URZ, UP1, !UPT ;  /* 0x00000007ff077290 */ /* 0x000fe20008ffe4ff */
[----:B------:R-:W-:Y:S01]  /*0cb0*/  IADD3.X R7, PT, PT, R12, UR9, RZ, P1, P2 ;  /* 0x000000090c077c10 */ /* 0x000fe20008fe44ff */
[----:B------:R-:W-:Y:S01]  /*0cc0*/  UIADD3.X UR9, UPT, UPT, URZ, UR9, URZ, UP0, !UPT ;  /* 0x00000009ff097290 */ /* 0x000fe200087fe4ff */
[----:B------:R-:W-:-:S03]  /*0cd0*/  LOP3.LUT R5, R5, 0x1, R0, 0x78, !PT ;  /* 0x0000000105057812 */ /* 0x000fc600078e7800 */
[----:B--2---:R0:W-:Y:S04]  /*0ce0*/  STG.E desc[UR4][R6.64], R4 ;  /* 0x0000000406007986 */ /* 0x0041e8000c101904 */
[----:B------:R0:W-:Y:S02]  /*0cf0*/  STG.E.U8 desc[UR4][R8.64], R5 ;  /* 0x0000000508007986 */ /* 0x0001e4000c101104 */
[----:B------:R-:W-:Y:S05]  /*0d00*/  @P0 BRA `(.L_x_0) ;  /* 0xfffffff400000947 */ /* 0x000fea000383ffff */
[----:B------:R-:W-:Y:S05]  /*0d10*/  EXIT ;  /* 0x000000000000794d */ /* 0x000fea0003800000 */
.L_x_1:
[----:B------:R-:W-:-:S00]  /*0d20*/  BRA `(.L_x_1) ;  /* 0xfffffffc00fc7947 */ /* 0x000fc0000383ffff */
[----:B------:R-:W-:-:S00]  /*0d30*/  NOP ;  /* 0x0000000000007918 */ /* 0x000fc00000000000 */
        /* <DEDUP_REMOVED lines=12> */
.L_x_15:


//--------------------- .text._Z14init_side_infoPjS_Ph --------------------------
	.section	.text._Z14init_side_infoPjS_Ph,"ax",@progbits
	.align	128
        .global         _Z14init_side_infoPjS_Ph
        .type           _Z14init_side_infoPjS_Ph,@function
        .size           _Z14init_side_infoPjS_Ph,(.L_x_16 - _Z14init_side_infoPjS_Ph)
        .other          _Z14init_side_infoPjS_Ph,@"STO_CUDA_ENTRY STV_DEFAULT"
_Z14init_side_infoPjS_Ph:
.text._Z14init_side_infoPjS_Ph:
[----:B------:R-:W0:Y:S01]  /*0000*/  LDC R1, c[0x0][0x37c] ;  /* 0x0000df00ff017b82 */ /* 0x000e220000000800 */
[----:B------:R-:W1:Y:S01]  /*0010*/  S2R R0, SR_TID.X ;  /* 0x0000000000007919 */ /* 0x000e620000002100 */
[----:B------:R-:W2:Y:S01]  /*0020*/  LDCU UR4, c[0x0][0x2f8] ;  /* 0x00005f00ff0477ac */ /* 0x000ea20008000800 */
[----:B0-----:R-:W-:Y:S01]  /*0030*/  VIADD R1, R1, 0xfffffff8 ;  /* 0xfffffff801017836 */ /* 0x001fe20000000000 */
[----:B------:R-:W0:Y:S04]  /*0040*/  LDCU UR5, c[0x0][0x2fc] ;  /* 0x00005f80ff0577ac */ /* 0x000e280008000800 */
[----:B--2---:R-:W-:-:S05]  /*0050*/  IADD3 R19, P1, PT, R1, UR4, RZ ;  /* 0x0000000401137c10 */ /* 0x004fca000ff3e0ff */
[----:B0-----:R-:W-:Y:S01]  /*0060*/  IMAD.X R18, RZ, RZ, UR5, P1 ;  /* 0x00000005ff127e24 */ /* 0x001fe200088e06ff */
[----:B-1----:R-:W-:-:S13]  /*0070*/  ISETP.NE.AND P0, PT, R0, RZ, PT ;  /* 0x000000ff0000720c */ /* 0x002fda0003f05270 */
[----:B------:R-:W-:Y:S05]  /*0080*/  @P0 BRA `(.L_x_2) ;  /* 0x0000002000a40947 */ /* 0x000fea0003800000 */
[----:B------:R-:W0:Y:S01]  /*0090*/  S2R R22, SR_VIRTUALSMID ;  /* 0x0000000000167919 */ /* 0x000e220000004300 */
[----:B------:R-:W1:Y:S01]  /*00a0*/  LDC.64 R16, c[0x0][0x358] ;  /* 0x0000d600ff107b82 */ /* 0x000e620000000a00 */
[----:B0-----:R-:W-:-:S13]  /*00b0*/  LOP3.LUT P0, RZ, R22, 0x3fffff00, RZ, 0xc0, !PT ;  /* 0x3fffff0016ff7812 */ /* 0x001fda000780c0ff */
[----:B------:R-:W-:Y:S05]  /*00c0*/  @!P0 BRA `(.L_x_3) ;  /* 0x0000000000408947 */ /* 0x000fea0003800000 */
[----:B------:R-:W-:Y:S01]  /*00d0*/  MOV R2, 0x30 ;  /* 0x0000003000027802 */ /* 0x000fe20000000f00 */
[----:B------:R-:W0:Y:S01]  /*00e0*/  LDCU.64 UR4, c[0x4][0x8] ;  /* 0x01000100ff0477ac */ /* 0x000e220008000a00 */
[----:B------:R-:W-:Y:S02]  /*00f0*/  IMAD.MOV.U32 R8, RZ, RZ, 0x28a ;  /* 0x0000028aff087424 */ /* 0x000fe400078e00ff */
[----:B------:R-:W-:Y:S01]  /*0100*/  IMAD.MOV.U32 R12, RZ, RZ, 0x1 ;  /* 0x00000001ff0c7424 */ /* 0x000fe200078e00ff */
[----:B------:R-:W2:Y:S01]  /*0110*/  LDCU.64 UR6, c[0x4][0x10] ;  /* 0x01000200ff0677ac */ /* 0x000ea20008000a00 */
[----:B------:R-:W3:Y:S01]  /*0120*/  LDC.64 R2, c[0x4][R2] ;  /* 0x0100000002027b82 */ /* 0x000ee20000000a00 */
[----:B------:R-:W-:Y:S01]  /*0130*/  IMAD.MOV.U32 R13, RZ, RZ, RZ ;  /* 0x000000ffff0d7224 */ /* 0x000fe200078e00ff */
[----:B------:R-:W4:Y:S01]  /*0140*/  LDCU.64 UR8, c[0x4][URZ] ;  /* 0x01000000ff0877ac */ /* 0x000f220008000a00 */
[----:B0-----:R-:W-:Y:S02]  /*0150*/  IMAD.U32 R4, RZ, RZ, UR4 ;  /* 0x00000004ff047e24 */ /* 0x001fe4000f8e00ff */
[----:B------:R-:W-:-:S02]  /*0160*/  IMAD.U32 R5, RZ, RZ, UR5 ;  /* 0x00000005ff057e24 */ /* 0x000fc4000f8e00ff */
[----:B--2---:R-:W-:Y:S02]  /*0170*/  IMAD.U32 R6, RZ, RZ, UR6 ;  /* 0x00000006ff067e24 */ /* 0x004fe4000f8e00ff */
[----:B------:R-:W-:Y:S02]  /*0180*/  IMAD.U32 R7, RZ, RZ, UR7 ;  /* 0x00000007ff077e24 */ /* 0x000fe4000f8e00ff */
[----:B----4-:R-:W-:Y:S02]  /*0190*/  IMAD.U32 R10, RZ, RZ, UR8 ;  /* 0x00000008ff0a7e24 */ /* 0x010fe4000f8e00ff */
[----:B------:R-:W-:-:S07]  /*01a0*/  IMAD.U32 R11, RZ, RZ, UR9 ;  /* 0x00000009ff0b7e24 */ /* 0x000fce000f8e00ff */
[----:B------:R-:W-:-:S07]  /*01b0*/  LEPC R20, `(.L_x_3) ;  /* 0x000000001014794e */ /* 0x000fce0000000000 */
[----:B-1-3--:R-:W-:Y:S05]  /*01c0*/  CALL.ABS.NOINC R2 ;  /* 0x0000000002007343 */ /* 0x00afea0003c00000 */
.L_x_3:
[----:B------:R-:W-:Y:S01]  /*01d0*/  VIADD R0, R22, 0x4 ;  /* 0x0000000416007836 */ /* 0x000fe20000000000 */
[----:B------:R-:W0:Y:S01]  /*01e0*/  LDC.64 R4, c[0x0][0x380] ;  /* 0x0000e000ff047b82 */ /* 0x000e220000000a00 */
[----:B------:R-:W-:-:S03]  /*01f0*/  IMAD.MOV.U32 R2, RZ, RZ, 0x7d0 ;  /* 0x000007d0ff027424 */ /* 0x000fc600078e00ff */
[----:B------:R-:W-:-:S04]  /*0200*/  SHF.R.S32.HI R3, RZ, 0x1f, R0 ;  /* 0x0000001fff037819 */ /* 0x000fc80000011400 */
[----:B------:R-:W-:Y:S01]  /*0210*/  LEA.HI R3, R3, R0, RZ, 0x4 ;  /* 0x0000000003037211 */ /* 0x000fe200078f20ff */
[----:B------:R-:W2:Y:S03]  /*0220*/  LDC.64 R6, c[0x0][0x388] ;  /* 0x0000e200ff067b82 */ /* 0x000ea60000000a00 */
[----:B------:R-:W-:-:S05]  /*0230*/  LOP3.LUT R3, R3, 0xffffff0, RZ, 0xc0, !PT ;  /* 0x0ffffff003037812 */ /* 0x000fca00078ec0ff */
[----:B------:R-:W-:-:S04]  /*0240*/  IMAD.IADD R3, R0, 0x1, -R3 ;  /* 0x0000000100037824 */ /* 0x000fc800078e0a03 */
[----:B------:R-:W-:-:S04]  /*0250*/  IMAD R3, R3, R2, 0x64 ;  /* 0x0000006403037424 */ /* 0x000fc800078e0202 */
[----:B------:R-:W-:Y:S05]  /*0260*/  NANOSLEEP R3 ;  /* 0x000000030000735d */ /* 0x000fea0003800000 */
[----:B-1----:R-:W-:Y:S02]  /*0270*/  R2UR UR4, R16 ;  /* 0x00000000100472ca */ /* 0x002fe400000e0000 */
[----:B------:R-:W-:Y:S01]  /*0280*/  R2UR UR5, R17 ;  /* 0x00000000110572ca */ /* 0x000fe200000e0000 */
[----:B------:R-:W-:-:S04]  /*0290*/  IMAD.SHL.U32 R3, R22, 0x4, RZ ;  /* 0x0000000416037824 */ /* 0x000fc800078e00ff */
[----:B0-----:R-:W-:-:S08]  /*02a0*/  IMAD.WIDE R4, R3, 0x4, R4 ;  /* 0x0000000403047825 */ /* 0x001fd000078e0204 */
[----:B------:R0:W3:Y:S01]  /*02b0*/  ATOMG.E.EXCH.STRONG.GPU PT, R2, desc[UR4][R4.64], RZ ;  /* 0x800000ff040279a8 */ /* 0x0000e2000c1ef104 */
[----:B------:R-:W1:Y:S01]  /*02c0*/  S2UR UR4, SR_CLOCKLO ;  /* 0x00000000000479c3 */ /* 0x000e620000005000 */
[----:B------:R-:W-:Y:S01]  /*02d0*/  NOP ;  /* 0x0000000000007918 */ /* 0x000fe20000000000 */
[----:B------:R-:W-:Y:S01]  /*02e0*/  R2UR UR6, R16 ;  /* 0x00000000100672ca */ /* 0x000fe200000e0000 */
[----:B------:R-:W-:Y:S01]  /*02f0*/  IMAD.MOV.U32 R0, RZ, RZ, 0x5f5e0ff ;  /* 0x05f5e0ffff007424 */ /* 0x000fe200078e00ff */
[----:B------:R-:W-:-:S13]  /*0300*/  R2UR UR7, R17 ;  /* 0x00000000110772ca */ /* 0x000fda00000e0000 */
[----:B------:R-:W4:Y:S02]  /*0310*/  ATOMG.E.INC.STRONG.GPU PT, R3, desc[UR6][R4.64], R0 ;  /* 0x80000000040379a8 */ /* 0x000f2400099ef106 */
[----:B----4-:R-:W-:-:S04]  /*0320*/  ISETP.GT.AND P0, PT, R3, 0xfa, PT ;  /* 0x000000fa0300780c */ /* 0x010fc80003f04270 */
[----:B------:R-:W-:-:S04]  /*0330*/  SEL R9, RZ, 0x4, !P0 ;  /* 0x00000004ff097807 */ /* 0x000fc80004000000 */
[----:B------:R-:W-:-:S05]  /*0340*/  IADD3 R8, P0, PT, R4, R9, RZ ;  /* 0x0000000904087210 */ /* 0x000fca0007f1e0ff */
[----:B------:R-:W-:-:S05]  /*0350*/  IMAD.X R9, RZ, RZ, R5, P0 ;  /* 0x000000ffff097224 */ /* 0x000fca00000e0605 */
[----:B------:R-:W4:Y:S02]  /*0360*/  ATOMG.E.INC.STRONG.GPU PT, R3, desc[UR6][R8.64], R0 ;  /* 0x80000000080379a8 */ /* 0x000f2400099ef106 */
[----:B----4-:R-:W-:-:S04]  /*0370*/  ISETP.GT.AND P0, PT, R3, 0xfa, PT ;  /* 0x000000fa0300780c */ /* 0x010fc80003f04270 */
[----:B------:R-:W-:-:S04]  /*0380*/  SEL R11, RZ, 0x4, !P0 ;  /* 0x00000004ff0b7807 */ /* 0x000fc80004000000 */
[----:B------:R-:W-:-:S05]  /*0390*/  IADD3 R10, P0, PT, R11, R8, RZ ;  /* 0x000000080b0a7210 */ /* 0x000fca0007f1e0ff */
[----:B------:R-:W-:-:S05]  /*03a0*/  IMAD.X R11, RZ, RZ, R9, P0 ;  /* 0x000000ffff0b7224 */ /* 0x000fca00000e0609 */
[----:B------:R-:W4:Y:S02]  /*03b0*/  ATOMG.E.INC.STRONG.GPU PT, R3, desc[UR6][R10.64], R0 ;  /* 0x800000000a0379a8 */ /* 0x000f2400099ef106 */
[----:B----4-:R-:W-:-:S04]  /*03c0*/  ISETP.GT.AND P0, PT, R3, 0xfa, PT ;  /* 0x000000fa0300780c */ /* 0x010fc80003f04270 */
[----:B0-----:R-:W-:-:S04]  /*03d0*/  SEL R5, RZ, 0x4, !P0 ;  /* 0x00000004ff057807 */ /* 0x001fc80004000000 */
        /* <DEDUP_REMOVED lines=108> */
[----:B----4-:R-:W-:Y:S02]  /*0aa0*/  ISETP.GT.AND P0, PT, R3, 0xfa, PT ;  /* 0x000000fa0300780c */ /* 0x010fe40003f04270 */
[----:B------:R-:W-:Y:S01]  /*0ab0*/  CS2R.32 R3, SR_CLOCKLO ;  /* 0x0000000000037805 */ /* 0x000fe20000005000 */
[----:B------:R-:W0:Y:S01]  /*0ac0*/  LDC.64 R8, c[0x0][0x388] ;  /* 0x0000e200ff087b82 */ /* 0x000e220000000a00 */
[----:B------:R-:W-:-:S03]  /*0ad0*/  SEL R11, RZ, 0x4, !P0 ;  /* 0x00000004ff0b7807 */ /* 0x000fc60004000000 */
[----:B-1----:R-:W-:Y:S01]  /*0ae0*/  VIADD R3, R3, -UR4 ;  /* 0x8000000403037c36 */ /* 0x002fe20008000000 */
[----:B------:R-:W-:Y:S01]  /*0af0*/  R2UR UR6, R16 ;  /* 0x00000000100672ca */ /* 0x000fe200000e0000 */
[----:B--2---:R-:W-:Y:S01]  /*0b00*/  IMAD.WIDE R22, R22, 0x4, R6 ;  /* 0x0000000416167825 */ /* 0x004fe200078e0206 */
[C---:B------:R-:W-:Y:S02]  /*0b10*/  R2UR UR7, R17.reuse ;  /* 0x00000000110772ca */ /* 0x040fe400000e0000 */
[C---:B------:R-:W-:Y:S01]  /*0b20*/  R2UR UR8, R16.reuse ;  /* 0x00000000100872ca */ /* 0x040fe200000e0000 */
[----:B------:R-:W1:Y:S01]  /*0b30*/  LDC R12, c[0x0][0x370] ;  /* 0x0000dc00ff0c7b82 */ /* 0x000e620000000800 */
[C---:B------:R-:W-:Y:S02]  /*0b40*/  R2UR UR9, R17.reuse ;  /* 0x00000000110972ca */ /* 0x040fe400000e0000 */
[----:B------:R-:W-:Y:S02]  /*0b50*/  R2UR UR10, R16 ;  /* 0x00000000100a72ca */ /* 0x000fe400000e0000 */
[----:B------:R-:W-:-:S02]  /*0b60*/  R2UR UR11, R17 ;  /* 0x00000000110b72ca */ /* 0x000fc400000e0000 */
[----:B------:R-:W-:Y:S02]  /*0b70*/  IADD3 R4, P0, PT, R11, R4, RZ ;  /* 0x000000040b047210 */ /* 0x000fe40007f1e0ff */
[----:B------:R-:W-:Y:S02]  /*0b80*/  R2UR UR12, R16 ;  /* 0x00000000100c72ca */ /* 0x000fe400000e0000 */
[----:B------:R-:W-:Y:S01]  /*0b90*/  R2UR UR13, R17 ;  /* 0x00000000110d72ca */ /* 0x000fe200000e0000 */
[----:B------:R-:W-:Y:S01]  /*0ba0*/  IMAD.X R5, RZ, RZ, R5, P0 ;  /* 0x000000ffff057224 */ /* 0x000fe200000e0605 */
[----:B0-----:R-:W-:-:S04]  /*0bb0*/  IADD3 R10, P1, PT, R8, 0xa04, RZ ;  /* 0x00000a04080a7810 */ /* 0x001fc80007f3e0ff */
[----:B---3--:R0:W-:Y:S01]  /*0bc0*/  STG.E desc[UR6][R4.64], R2 ;  /* 0x0000000204007986 */ /* 0x0081e2000c101906 */
[----:B------:R-:W-:-:S03]  /*0bd0*/  IMAD.X R11, RZ, RZ, R9, P1 ;  /* 0x000000ffff0b7224 */ /* 0x000fc600008e0609 */
[----:B------:R0:W-:Y:S01]  /*0be0*/  STG.E desc[UR8][R22.64], R3 ;  /* 0x0000000316007986 */ /* 0x0001e2000c101908 */
[----:B-1----:R-:W-:-:S03]  /*0bf0*/  VIADD R13, R12, 0xffffffff ;  /* 0xffffffff0c0d7836 */ /* 0x002fc60000000000 */
[----:B------:R0:W-:Y:S04]  /*0c00*/  REDG.E.ADD.STRONG.GPU desc[UR10][R10.64], R3 ;  /* 0x000000030a00798e */ /* 0x0001e8000c12e10a */
[----:B------:R-:W2:Y:S02]  /*0c10*/  ATOMG.E.INC.STRONG.GPU PT, R14, desc[UR12][R10.64+-0x4], R13 ;  /* 0xfffffc0d0a0e79a8 */ /* 0x000ea400099ef10c */
[----:B--2---:R-:W-:-:S13]  /*0c20*/  ISETP.NE.AND P0, PT, R14, R13, PT ;  /* 0x0000000d0e00720c */ /* 0x004fda0003f05270 */
[----:B0-----:R-:W-:Y:S05]  /*0c30*/  @P0 EXIT ;  /* 0x000000000000094d */ /* 0x001fea0003800000 */
[----:B------:R-:W0:Y:S01]  /*0c40*/  LDC.64 R10, c[0x0][0x388] ;  /* 0x0000e200ff0a7b82 */ /* 0x000e220000000a00 */
[----:B------:R-:W-:Y:S02]  /*0c50*/  R2UR UR4, R16 ;  /* 0x00000000100472ca */ /* 0x000fe400000e0000 */
[----:B------:R-:W-:-:S13]  /*0c60*/  R2UR UR5, R17 ;  /* 0x00000000110572ca */ /* 0x000fda00000e0000 */
[----:B0-----:R-:W2:Y:S04]  /*0c70*/  LDG.E R5, desc[UR4][R10.64+0xa04] ;  /* 0x000a04040a057981 */ /* 0x001ea8000c1e1900 */
[----:B------:R-:W3:Y:S01]  /*0c80*/  LDG.E R13, desc[UR4][R10.64] ;  /* 0x000000040a0d7981 */ /* 0x000ee2000c1e1900 */
[----:B------:R-:W0:Y:S01]  /*0c90*/  I2F.U32.RP R4, R12 ;  /* 0x0000000c00047306 */ /* 0x000e220000209000 */
[----:B------:R-:W-:Y:S01]  /*0ca0*/  IMAD.MOV.U32 R2, RZ, RZ, RZ ;  /* 0x000000ffff027224 */ /* 0x000fe200078e00ff */
[C---:B------:R-:W-:Y:S02]  /*0cb0*/  ISETP.NE.U32.AND P2, PT, R12.reuse, RZ, PT ;  /* 0x000000ff0c00720c */ /* 0x040fe40003f45070 */
[C---:B------:R-:W-:Y:S02]  /*0cc0*/  ISETP.GE.U32.AND P3, PT, R12.reuse, 0x4, PT ;  /* 0x000000040c00780c */ /* 0x040fe40003f66070 */
[----:B------:R-:W-:-:S02]  /*0cd0*/  LOP3.LUT R20, R12, 0x3, RZ, 0xc0, !PT ;  /* 0x000000030c147812 */ /* 0x000fc400078ec0ff */
[----:B0-----:R-:W0:Y:S02]  /*0ce0*/  MUFU.RCP R4, R4 ;  /* 0x0000000400047308 */ /* 0x001e240000001000 */
[----:B0-----:R-:W-:-:S06]  /*0cf0*/  VIADD R3, R4, 0xffffffe ;  /* 0x0ffffffe04037836 */ /* 0x001fcc0000000000 */
[----:B------:R-:W0:Y:S02]  /*0d00*/  F2I.FTZ.U32.TRUNC.NTZ R3, R3 ;  /* 0x0000000300037305 */ /* 0x000e24000021f000 */
[----:B0-----:R-:W-:-:S04]  /*0d10*/  IMAD.MOV R15, RZ, RZ, -R3 ;  /* 0x000000ffff0f7224 */ /* 0x001fc800078e0a03 */
[----:B------:R-:W-:-:S04]  /*0d20*/  IMAD R15, R15, R12, RZ ;  /* 0x0000000c0f0f7224 */ /* 0x000fc800078e02ff */
[----:B------:R-:W-:-:S04]  /*0d30*/  IMAD.HI.U32 R2, R3, R15, R2 ;  /* 0x0000000f03027227 */ /* 0x000fc800078e0002 */
[----:B------:R-:W-:Y:S02]  /*0d40*/  IMAD.MOV.U32 R3, RZ, RZ, RZ ;  /* 0x000000ffff037224 */ /* 0x000fe400078e00ff */
[----:B--2---:R-:W-:-:S04]  /*0d50*/  IMAD.HI.U32 R2, R2, R5, RZ ;  /* 0x0000000502027227 */ /* 0x004fc800078e00ff */
[----:B------:R-:W-:-:S04]  /*0d60*/  IMAD.MOV R14, RZ, RZ, -R2 ;  /* 0x000000ffff0e7224 */ /* 0x000fc800078e0a02 */
[----:B------:R-:W-:Y:S01]  /*0d70*/  IMAD R5, R12, R14, R5 ;  /* 0x0000000e0c057224 */ /* 0x000fe200078e0205 */
[----:B------:R-:W-:-:S04]  /*0d80*/  CS2R R14, SRZ ;  /* 0x00000000000e7805 */ /* 0x000fc8000001ff00 */
[----:B------:R-:W-:-:S13]  /*0d90*/  ISETP.GE.U32.AND P0, PT, R5, R12, PT ;  /* 0x0000000c0500720c */ /* 0x000fda0003f06070 */
[----:B------:R-:W-:Y:S02]  /*0da0*/  @P0 IMAD.IADD R5, R5, 0x1, -R12 ;  /* 0x0000000105050824 */ /* 0x000fe400078e0a0c */
[----:B------:R-:W-:Y:S01]  /*0db0*/  @P0 VIADD R2, R2, 0x1 ;  /* 0x0000000102020836 */ /* 0x000fe20000000000 */
[----:B------:R-:W-:Y:S02]  /*0dc0*/  ISETP.NE.AND P0, PT, R20, RZ, PT ;  /* 0x000000ff1400720c */ /* 0x000fe40003f05270 */
[----:B------:R-:W-:-:S13]  /*0dd0*/  ISETP.GE.U32.AND P1, PT, R5, R12, PT ;  /* 0x0000000c0500720c */ /* 0x000fda0003f26070 */
[----:B------:R-:W-:Y:S01]  /*0de0*/  @P1 VIADD R2, R2, 0x1 ;  /* 0x0000000102021836 */ /* 0x000fe20000000000 */
[----:B------:R-:W-:-:S04]  /*0df0*/  @!P2 LOP3.LUT R2, RZ, R12, RZ, 0x33, !PT ;  /* 0x0000000cff02a212 */ /* 0x000fc800078e33ff */
[CC--:B---3--:R-:W-:Y:S02]  /*0e00*/  ISETP.GT.U32.AND P2, PT, R13.reuse, R2.reuse, PT ;  /* 0x000000020d00720c */ /* 0x0c8fe40003f44070 */
[----:B------:R-:W-:Y:S02]  /*0e10*/  ISETP.GT.U32.AND P1, PT, R13, R2, PT ;  /* 0x000000020d00720c */ /* 0x000fe40003f24070 */
[----:B------:R-:W-:Y:S02]  /*0e20*/  SEL R4, RZ, 0x1, P2 ;  /* 0x00000001ff047807 */ /* 0x000fe40001000000 */
[----:B------:R-:W-:Y:S01]  /*0e30*/  SEL R5, RZ, 0x1, !P1 ;  /* 0x00000001ff057807 */ /* 0x000fe20004800000 */
[----:B------:R-:W-:Y:S08]  /*0e40*/  @!P3 BRA `(.L_x_4) ;  /* 0x000000040028b947 */ /* 0x000ff00003800000 */
[----:B------:R-:W0:Y:S01]  /*0e50*/  LDCU.64 UR4, c[0x0][0x390] ;  /* 0x00007200ff0477ac */ /* 0x000e220008000a00 */
[----:B------:R-:W-:Y:S01]  /*0e60*/  IADD3 R24, P1, PT, R8, 0x8, RZ ;  /* 0x0000000808187810 */ /* 0x000fe20007f3e0ff */
[----:B------:R-:W-:Y:S01]  /*0e70*/  BSSY.RECONVERGENT B0, `(.L_x_4) ;  /* 0x0000047000007945 */ /* 0x000fe20003800200 */
[C---:B------:R-:W-:Y:S01]  /*0e80*/  LOP3.LUT R21, R12.reuse, 0xfffffffc, RZ, 0xc0, !PT ;  /* 0xfffffffc0c157812 */ /* 0x040fe200078ec0ff */
[----:B------:R-:W-:Y:S01]  /*0e90*/  IMAD.MOV.U32 R3, RZ, RZ, RZ ;  /* 0x000000ffff037224 */ /* 0x000fe200078e00ff */
[----:B------:R-:W-:Y:S01]  /*0ea0*/  LOP3.LUT R15, R12, 0x7ffffffc, RZ, 0xc0, !PT ;  /* 0x7ffffffc0c0f7812 */ /* 0x000fe200078ec0ff */
[----:B------:R-:W-:Y:S02]  /*0eb0*/  IMAD.X R9, RZ, RZ, R9, P1 ;  /* 0x000000ffff097224 */ /* 0x000fe400008e0609 */
[----:B------:R-:W-:Y:S02]  /*0ec0*/  IMAD.MOV.U32 R14, RZ, RZ, RZ ;  /* 0x000000ffff0e7224 */ /* 0x000fe400078e00ff */
[----:B------:R-:W-:Y:S01]  /*0ed0*/  IMAD.MOV R21, RZ, RZ, -R21 ;  /* 0x000000ffff157224 */ /* 0x000fe200078e0a15 */
[----:B0-----:R-:W-:-:S04]  /*0ee0*/  UIADD3 UR4, UP0, UPT, UR4, 0x3, URZ ;  /* 0x0000000304047890 */ /* 0x001fc8000ff1e0ff */
[----:B------:R-:W-:Y:S02]  /*0ef0*/  UIADD3.X UR5, UPT, UPT, URZ, UR5, URZ, UP0, !UPT ;  /* 0x00000005ff057290 */ /* 0x000fe400087fe4ff */
[----:B------:R-:W-:-:S04]  /*0f00*/  IMAD.U32 R25, RZ, RZ, UR4 ;  /* 0x00000004ff197e24 */ /* 0x000fc8000f8e00ff */
[----:B------:R-:W-:-:S07]  /*0f10*/  IMAD.U32 R26, RZ, RZ, UR5 ;  /* 0x00000005ff1a7e24 */ /* 0x000fce000f8e00ff */
.L_x_5:
[----:B------:R-:W-:Y:S01]  /*0f20*/  R2UR UR4, R16 ;  /* 0x00000000100472ca */ /* 0x000fe200000e0000 */
[----:B------:R-:W-:Y:S01]  /*0f30*/  IMAD.MOV.U32 R8, RZ, RZ, R24 ;  /* 0x000000ffff087224 */ /* 0x000fe200078e0018 */
[----:B------:R-:W-:-:S13]  /*0f40*/  R2UR UR5, R17 ;  /* 0x00000000110572ca */ /* 0x000fda00000e0000 */
[----:B-1----:R-:W2:Y:S01]  /*0f50*/  LDG.E R13, desc[UR4][R8.64+-0x8] ;  /* 0xfffff804080d7981 */ /* 0x002ea2000c1e1900 */
[C---:B------:R-:W-:Y:S01]  /*0f60*/  R2UR UR6, R16.reuse ;  /* 0x00000000100672ca */ /* 0x040fe200000e0000 */
[----:B------:R-:W-:Y:S01]  /*0f70*/  IMAD.MOV.U32 R12, RZ, RZ, R25 ;  /* 0x000000ffff0c7224 */ /* 0x000fe200078e0019 */
[C---:B------:R-:W-:Y:S02]  /*0f80*/  R2UR UR7, R17.reuse ;  /* 0x00000000110772ca */ /* 0x040fe400000e0000 */
[----:B------:R-:W-:Y:S02]  /*0f90*/  R2UR UR8, R16 ;  /* 0x00000000100872ca */ /* 0x000fe400000e0000 */
[----:B------:R-:W-:Y:S02]  /*0fa0*/  R2UR UR9, R17 ;  /* 0x00000000110972ca */ /* 0x000fe400000e0000 */
[----:B--2---:R-:W-:-:S04]  /*0fb0*/  ISETP.GT.AND P1, PT, R13, R2, PT ;  /* 0x000000020d00720c */ /* 0x004fc80003f24270 */
[----:B------:R-:W-:-:S04]  /*0fc0*/  SEL R24, R4, R5, P1 ;  /* 0x0000000504187207 */ /* 0x000fc80000800000 */
[----:B------:R-:W-:-:S04]  /*0fd0*/  ISETP.NE.AND P1, PT, R24, RZ, PT ;  /* 0x000000ff1800720c */ /* 0x000fc80003f25270 */
[----:B------:R-:W-:-:S05]  /*0fe0*/  SEL R13, R14, R3, !P1 ;  /* 0x000000030e0d7207 */ /* 0x000fca0004800000 */
[----:B------:R-:W-:Y:S02]  /*0ff0*/  IMAD R29, R13, 0x2, R24 ;  /* 0x000000020d1d7824 */ /* 0x000fe400078e0218 */
[----:B------:R-:W-:-:S03]  /*1000*/  IMAD.MOV.U32 R13, RZ, RZ, R26 ;  /* 0x000000ffff0d7224 */ /* 0x000fc600078e001a */
[----:B------:R-:W-:Y:S04]  /*1010*/  STG.E desc[UR4][R8.64+-0x8], R29 ;  /* 0xfffff81d08007986 */ /* 0x000fe8000c101904 */
[----:B------:R0:W-:Y:S04]  /*1020*/  STG.E.U8 desc[UR6][R12.64+-0x3], R29 ;  /* 0xfffffd1d0c007986 */ /* 0x0001e8000c101106 */
[----:B------:R-:W2:Y:S01]  /*1030*/  LDG.E R25, desc[UR8][R8.64+-0x4] ;  /* 0xfffffc0808197981 */ /* 0x000ea2000c1e1900 */
[----:B------:R-:W-:-:S05]  /*1040*/  LOP3.LUT R27, R24, 0x1, RZ, 0x3c, !PT ;  /* 0x00000001181b7812 */ /* 0x000fca00078e3cff */
[----:B------:R-:W-:Y:S01]  /*1050*/  IMAD.IADD R14, R27, 0x1, R14 ;  /* 0x000000011b0e7824 */ /* 0x000fe200078e020e */
[----:B--2---:R-:W-:Y:S01]  /*1060*/  ISETP.GT.AND P1, PT, R25, R2, PT ;  /* 0x000000021900720c */ /* 0x004fe20003f24270 */
[----:B------:R-:W-:-:S03]  /*1070*/  IMAD.IADD R25, R24, 0x1, R3 ;  /* 0x0000000118197824 */ /* 0x000fc600078e0203 */
[----:B------:R-:W-:-:S04]  /*1080*/  SEL R3, R4, R5, P1 ;  /* 0x0000000504037207 */ /* 0x000fc80000800000 */
[----:B------:R-:W-:-:S04]  /*1090*/  ISETP.NE.AND P1, PT, R3, RZ, PT ;  /* 0x000000ff0300720c */ /* 0x000fc80003f25270 */
[----:B------:R-:W-:-:S05]  /*10a0*/  SEL R24, R14, R25, !P1 ;  /* 0x000000190e187207 */ /* 0x000fca0004800000 */
[----:B0-----:R-:W-:-:S05]  /*10b0*/  IMAD R29, R24, 0x2, R3 ;  /* 0x00000002181d7824 */ /* 0x001fca00078e0203 */
[----:B------:R-:W-:Y:S04]  /*10c0*/  STG.E desc[UR4][R8.64+-0x4], R29 ;  /* 0xfffffc1d08007986 */ /* 0x000fe8000c101904 */
[----:B------:R0:W-:Y:S04]  /*10d0*/  STG.E.U8 desc[UR6][R12.64+-0x2], R29 ;  /* 0xfffffe1d0c007986 */ /* 0x0001e8000c101106 */
[----:B------:R-:W2:Y:S01]  /*10e0*/  LDG.E R27, desc[UR8][R8.64] ;  /* 0x00000008081b7981 */ /* 0x000ea2000c1e1900 */
[----:B------:R-:W-:Y:S01]  /*10f0*/  IMAD.IADD R25, R25, 0x1, R3 ;  /* 0x0000000119197824 */ /* 0x000fe200078e0203 */
[----:B--2---:R-:W-:-:S02]  /*1100*/  ISETP.GT.AND P1, PT, R27, R2, PT ;  /* 0x000000021b00720c */ /* 0x004fc40003f24270 */
[----:B------:R-:W-:Y:S02]  /*1110*/  LOP3.LUT R27, R3, 0x1, RZ, 0x3c, !PT ;  /* 0x00000001031b7812 */ /* 0x000fe400078e3cff */
[----:B------:R-:W-:-:S03]  /*1120*/  SEL R3, R4, R5, P1 ;  /* 0x0000000504037207 */ /* 0x000fc60000800000 */
[----:B------:R-:W-:Y:S01]  /*1130*/  IMAD.IADD R14, R14, 0x1, R27 ;  /* 0x000000010e0e7824 */ /* 0x000fe200078e021b */
[----:B------:R-:W-:-:S04]  /*1140*/  ISETP.NE.AND P1, PT, R3, RZ, PT ;  /* 0x000000ff0300720c */ /* 0x000fc80003f25270 */
[----:B------:R-:W-:-:S05]  /*1150*/  SEL R24, R14, R25, !P1 ;  /* 0x000000190e187207 */ /* 0x000fca0004800000 */
[----:B------:R-:W-:-:S05]  /*1160*/  IMAD R27, R24, 0x2, R3 ;  /* 0x00000002181b7824 */ /* 0x000fca00078e0203 */
[----:B------:R-:W-:Y:S04]  /*1170*/  STG.E desc[UR4][R8.64], R27 ;  /* 0x0000001b08007986 */ /* 0x000fe8000c101904 */
[----:B------:R1:W-:Y:S04]  /*1180*/  STG.E.U8 desc[UR6][R12.64+-0x1], R27 ;  /* 0xffffff1b0c007986 */ /* 0x0003e8000c101106 */
[----:B0-----:R-:W2:Y:S01]  /*1190*/  LDG.E R29, desc[UR8][R8.64+0x4] ;  /* 0x00000408081d7981 */ /* 0x001ea2000c1e1900 */
[----:B------:R-:W-:Y:S01]  /*11a0*/  IMAD.IADD R25, R25, 0x1, R3 ;  /* 0x0000000119197824 */ /* 0x000fe200078e0203 */
[----:B------:R-:W-:Y:S01]  /*11b0*/  LOP3.LUT R3, R3, 0x1, RZ, 0x3c, !PT ;  /* 0x0000000103037812 */ /* 0x000fe200078e3cff */
[----:B------:R-:W-:Y:S01]  /*11c0*/  VIADD R21, R21, 0x4 ;  /* 0x0000000415157836 */ /* 0x000fe20000000000 */
[----:B------:R-:W-:-:S03]  /*11d0*/  IADD3 R24, P2, PT, R8, 0x10, RZ ;  /* 0x0000001008187810 */ /* 0x000fc60007f5e0ff */
[----:B------:R-:W-:Y:S01]  /*11e0*/  IMAD.IADD R14, R14, 0x1, R3 ;  /* 0x000000010e0e7824 */ /* 0x000fe200078e0203 */
[----:B--2---:R-:W-:-:S04]  /*11f0*/  ISETP.GT.AND P1, PT, R29, R2, PT ;  /* 0x000000021d00720c */ /* 0x004fc80003f24270 */
[----:B------:R-:W-:-:S04]  /*1200*/  SEL R26, R4, R5, P1 ;  /* 0x00000005041a7207 */ /* 0x000fc80000800000 */
[C---:B------:R-:W-:Y:S02]  /*1210*/  ISETP.NE.AND P1, PT, R26.reuse, RZ, PT ;  /* 0x000000ff1a00720c */ /* 0x040fe40003f25270 */
[----:B-1----:R-:W-:Y:S02]  /*1220*/  LOP3.LUT R27, R26, 0x1, RZ, 0x3c, !PT ;  /* 0x000000011a1b7812 */ /* 0x002fe400078e3cff */
[C---:B------:R-:W-:Y:S02]  /*1230*/  SEL R3, R14.reuse, R25, !P1 ;  /* 0x000000190e037207 */ /* 0x040fe40004800000 */
[----:B------:R-:W-:Y:S01]  /*1240*/  ISETP.NE.AND P1, PT, R21, RZ, PT ;  /* 0x000000ff1500720c */ /* 0x000fe20003f25270 */
[----:B------:R-:W-:Y:S02]  /*1250*/  IMAD.IADD R14, R14, 0x1, R27 ;  /* 0x000000010e0e7824 */ /* 0x000fe400078e021b */
[--C-:B------:R-:W-:Y:S02]  /*1260*/  IMAD R29, R3, 0x2, R26.reuse ;  /* 0x00000002031d7824 */ /* 0x100fe400078e021a */
[----:B------:R-:W-:Y:S01]  /*1270*/  IMAD.IADD R3, R25, 0x1, R26 ;  /* 0x0000000119037824 */ /* 0x000fe200078e021a */
[----:B------:R-:W-:-:S02]  /*1280*/  IADD3 R25, P3, PT, R12, 0x4, RZ ;  /* 0x000000040c197810 */ /* 0x000fc40007f7e0ff */
[----:B------:R0:W-:Y:S03]  /*1290*/  STG.E desc[UR4][R8.64+0x4], R29 ;  /* 0x0000041d08007986 */ /* 0x0001e6000c101904 */
[----:B------:R-:W-:Y:S01]  /*12a0*/  IMAD.X R26, RZ, RZ, R13, P3 ;  /* 0x000000ffff1a7224 */ /* 0x000fe200018e060d */
[----:B------:R1:W-:Y:S01]  /*12b0*/  STG.E.U8 desc[UR6][R12.64], R29 ;  /* 0x0000001d0c007986 */ /* 0x0003e2000c101106 */
[----:B0-----:R-:W-:Y:S01]  /*12c0*/  IMAD.X R9, RZ, RZ, R9, P2 ;  /* 0x000000ffff097224 */ /* 0x001fe200010e0609 */
[----:B------:R-:W-:Y:S06]  /*12d0*/  @P1 BRA `(.L_x_5) ;  /* 0xfffffffc00101947 */ /* 0x000fec000383ffff */
[----:B------:R-:W-:Y:S05]  /*12e0*/  BSYNC.RECONVERGENT B0 ;  /* 0x0000000000007941 */ /* 0x000fea0003800200 */
.L_x_4:
[----:B------:R-:W-:Y:S05]  /*12f0*/  @!P0 BRA `(.L_x_6) ;  /* 0x00000000007c8947 */ /* 0x000fea0003800000 */
[----:B------:R-:W0:Y:S01]  /*1300*/  LDCU.64 UR4, c[0x0][0x390] ;  /* 0x00007200ff0477ac */ /* 0x000e220008000a00 */
[C---:B------:R-:W-:Y:S01]  /*1310*/  IMAD.WIDE.U32 R6, R15.reuse, 0x4, R6 ;  /* 0x000000040f067825 */ /* 0x040fe200078e0006 */
[----:B------:R-:W-:Y:S03]  /*1320*/  BSSY.RECONVERGENT B0, `(.L_x_6) ;  /* 0x000001c000007945 */ /* 0x000fe60003800200 */
[----:B------:R-:W-:Y:S01]  /*1330*/  IMAD.MOV R20, RZ, RZ, -R20 ;  /* 0x000000ffff147224 */ /* 0x000fe200078e0a14 */
[----:B0-----:R-:W-:-:S05]  /*1340*/  IADD3 R15, P0, PT, R15, UR4, RZ ;  /* 0x000000040f0f7c10 */ /* 0x001fca000ff1e0ff */
[----:B-1----:R-:W-:-:S08]  /*1350*/  IMAD.X R12, RZ, RZ, UR5, P0 ;  /* 0x00000005ff0c7e24 */ /* 0x002fd000080e06ff */
.L_x_7:
[----:B------:R-:W-:Y:S02]  /*1360*/  R2UR UR4, R16 ;  /* 0x00000000100472ca */ /* 0x000fe400000e0000 */
[----:B------:R-:W-:-:S13]  /*1370*/  R2UR UR5, R17 ;  /* 0x00000000110572ca */ /* 0x000fda00000e0000 */
[----:B------:R-:W2:Y:S01]  /*1380*/  LDG.E R9, desc[UR4][R6.64] ;  /* 0x0000000406097981 */ /* 0x000ea2000c1e1900 */
[----:B------:R-:W-:Y:S01]  /*1390*/  VIADD R20, R20, 0x1 ;  /* 0x0000000114147836 */ /* 0x000fe20000000000 */
[----:B------:R-:W-:Y:S01]  /*13a0*/  R2UR UR6, R16 ;  /* 0x00000000100672ca */ /* 0x000fe200000e0000 */
[----:B------:R-:W-:Y:S01]  /*13b0*/  IMAD.MOV.U32 R8, RZ, RZ, R15 ;  /* 0x000000ffff087224 */ /* 0x000fe200078e000f */
[----:B------:R-:W-:Y:S02]  /*13c0*/  R2UR UR7, R17 ;  /* 0x00000000110772ca */ /* 0x000fe400000e0000 */
[----:B------:R-:W-:Y:S02]  /*13d0*/  IADD3 R15, P1, PT, R15, 0x1, RZ ;  /* 0x000000010f0f7810 */ /* 0x000fe40007f3e0ff */
[----:B--2---:R-:W-:-:S04]  /*13e0*/  ISETP.GT.AND P0, PT, R9, R2, PT ;  /* 0x000000020900720c */ /* 0x004fc80003f04270 */
[----:B------:R-:W-:-:S04]  /*13f0*/  SEL R24, R4, R5, P0 ;  /* 0x0000000504187207 */ /* 0x000fc80000000000 */
[C---:B------:R-:W-:Y:S02]  /*1400*/  ISETP.NE.AND P0, PT, R24.reuse, RZ, PT ;  /* 0x000000ff1800720c */ /* 0x040fe40003f05270 */
[----:B------:R-:W-:Y:S02]  /*1410*/  LOP3.LUT R13, R24, 0x1, RZ, 0x3c, !PT ;  /* 0x00000001180d7812 */ /* 0x000fe400078e3cff */
[----:B------:R-:W-:Y:S01]  /*1420*/  SEL R9, R14, R3, !P0 ;  /* 0x000000030e097207 */ /* 0x000fe20004000000 */
[----:B------:R-:W-:Y:S01]  /*1430*/  IMAD.IADD R3, R24, 0x1, R3 ;  /* 0x0000000118037824 */ /* 0x000fe200078e0203 */
[----:B------:R-:W-:Y:S01]  /*1440*/  ISETP.NE.AND P0, PT, R20, RZ, PT ;  /* 0x000000ff1400720c */ /* 0x000fe20003f05270 */
[----:B------:R-:W-:Y:S02]  /*1450*/  IMAD.IADD R14, R13, 0x1, R14 ;  /* 0x000000010d0e7824 */ /* 0x000fe400078e020e */
[----:B------:R-:W-:Y:S02]  /*1460*/  IMAD R21, R9, 0x2, R24 ;  /* 0x0000000209157824 */ /* 0x000fe400078e0218 */
[----:B------:R-:W-:-:S02]  /*1470*/  IMAD.MOV.U32 R9, RZ, RZ, R12 ;  /* 0x000000ffff097224 */ /* 0x000fc400078e000c */
[----:B------:R-:W-:Y:S01]  /*1480*/  IMAD.X R12, RZ, RZ, R12, P1 ;  /* 0x000000ffff0c7224 */ /* 0x000fe200008e060c */
[----:B------:R0:W-:Y:S04]  /*1490*/  STG.E desc[UR4][R6.64], R21 ;  /* 0x0000001506007986 */ /* 0x0001e8000c101904 */
[----:B------:R1:W-:Y:S01]  /*14a0*/  STG.E.U8 desc[UR6][R8.64], R21 ;  /* 0x0000001508007986 */ /* 0x0003e2000c101106 */
[----:B0-----:R-:W-:-:S05]  /*14b0*/  IADD3 R6, P2, PT, R6, 0x4, RZ ;  /* 0x0000000406067810 */ /* 0x001fca0007f5e0ff */
[----:B------:R-:W-:Y:S01]  /*14c0*/  IMAD.X R7, RZ, RZ, R7, P2 ;  /* 0x000000ffff077224 */ /* 0x000fe200010e0607 */
[----:B-1----:R-:W-:Y:S07]  /*14d0*/  @P0 BRA `(.L_x_7) ;  /* 0xfffffffc00a00947 */ /* 0x002fee000383ffff */
[----:B------:R-:W-:Y:S05]  /*14e0*/  BSYNC.RECONVERGENT B0 ;  /* 0x0000000000007941 */ /* 0x000fea0003800200 */
.L_x_6:
[----:B------:R-:W0:Y:S01]  /*14f0*/  LDC R6, c[0x0][0x380] ;  /* 0x0000e000ff067b82 */ /* 0x000e220000000800 */
[C---:B------:R-:W-:Y:S02]  /*1500*/  R2UR UR4, R16.reuse ;  /* 0x00000000100472ca */ /* 0x040fe400000e0000 */
[C---:B------:R-:W-:Y:S02]  /*1510*/  R2UR UR5, R17.reuse ;  /* 0x00000000110572ca */ /* 0x040fe400000e0000 */
[C---:B------:R-:W-:Y:S02]  /*1520*/  R2UR UR6, R16.reuse ;  /* 0x00000000100672ca */ /* 0x040fe400000e0000 */
[C---:B------:R-:W-:Y:S02]  /*1530*/  R2UR UR7, R17.reuse ;  /* 0x00000000110772ca */ /* 0x040fe400000e0000 */
[----:B------:R-:W-:Y:S02]  /*1540*/  R2UR UR8, R16 ;  /* 0x00000000100872ca */ /* 0x000fe400000e0000 */
[----:B------:R-:W-:-:S02]  /*1550*/  R2UR UR9, R17 ;  /* 0x00000000110972ca */ /* 0x000fc400000e0000 */
[----:B------:R-:W-:Y:S02]  /*1560*/  R2UR UR10, R16 ;  /* 0x00000000100a72ca */ /* 0x000fe400000e0000 */
[----:B------:R-:W-:Y:S01]  /*1570*/  R2UR UR11, R17 ;  /* 0x00000000110b72ca */ /* 0x000fe200000e0000 */
[----:B------:R2:W-:Y:S01]  /*1580*/  STG.E desc[UR4][R10.64+0xa04], R2 ;  /* 0x000a04020a007986 */ /* 0x0005e2000c101904 */
[----:B------:R-:W-:-:S03]  /*1590*/  VIMNMX R7, PT, PT, R14, R3, PT ;  /* 0x000000030e077248 */ /* 0x000fc60003fe0100 */
[----:B------:R2:W-:Y:S01]  /*15a0*/  STG.E desc[UR6][R10.64+0xa0c], R14 ;  /* 0x000a0c0e0a007986 */ /* 0x0005e2000c101906 */
[----:B0-----:R-:W-:-:S03]  /*15b0*/  LOP3.LUT P0, RZ, R6, 0x1fffff, RZ, 0xc0, !PT ;  /* 0x001fffff06ff7812 */ /* 0x001fc6000780c0ff */
[----:B------:R2:W-:Y:S04]  /*15c0*/  STG.E desc[UR8][R10.64+0xa10], R3 ;  /* 0x000a10030a007986 */ /* 0x0005e8000c101908 */
[----:B------:R2:W-:Y:S06]  /*15d0*/  STG.E desc[UR10][R10.64+0xa14], R7 ;  /* 0x000a14070a007986 */ /* 0x0005ec000c10190a */
[----:B------:R-:W-:Y:S05]  /*15e0*/  @!P0 BRA `(.L_x_8) ;  /* 0x0000000000448947 */ /* 0x000fea0003800000 */
[----:B------:R-:W-:Y:S01]  /*15f0*/  MOV R0, 0x30 ;  /* 0x0000003000007802 */ /* 0x000fe20000000f00 */
[----:B------:R-:W0:Y:S01]  /*1600*/  LDCU.64 UR4, c[0x4][0x18] ;  /* 0x01000300ff0477ac */ /* 0x000e220008000a00 */
[----:B------:R-:W-:Y:S02]  /*1610*/  IMAD.MOV.U32 R8, RZ, RZ, 0x2b1 ;  /* 0x000002b1ff087424 */ /* 0x000fe400078e00ff */
[----:B--2---:R2:W3:Y:S01]  /*1620*/  LDC.64 R2, c[0x4][R0] ;  /* 0x0100000000027b82 */ /* 0x0044e20000000a00 */
[----:B------:R-:W4:Y:S01]  /*1630*/  LDCU.64 UR6, c[0x4][0x10] ;  /* 0x01000200ff0677ac */ /* 0x000f220008000a00 */
[----:B-1----:R-:W-:Y:S02]  /*1640*/  IMAD.MOV.U32 R12, RZ, RZ, 0x1 ;  /* 0x00000001ff0c7424 */ /* 0x002fe400078e00ff */
[----:B------:R-:W-:Y:S01]  /*1650*/  IMAD.MOV.U32 R13, RZ, RZ, RZ ;  /* 0x000000ffff0d7224 */ /* 0x000fe200078e00ff */
[----:B------:R-:W1:Y:S01]  /*1660*/  LDCU.64 UR8, c[0x4][URZ] ;  /* 0x01000000ff0877ac */ /* 0x000e620008000a00 */
[----:B0-----:R-:W-:-:S02]  /*1670*/  IMAD.U32 R4, RZ, RZ, UR4 ;  /* 0x00000004ff047e24 */ /* 0x001fc4000f8e00ff */
[----:B------:R-:W-:Y:S02]  /*1680*/  IMAD.U32 R5, RZ, RZ, UR5 ;  /* 0x00000005ff057e24 */ /* 0x000fe4000f8e00ff */
[----:B----4-:R-:W-:Y:S02]  /*1690*/  IMAD.U32 R6, RZ, RZ, UR6 ;  /* 0x00000006ff067e24 */ /* 0x010fe4000f8e00ff */
[----:B------:R-:W-:Y:S02]  /*16a0*/  IMAD.U32 R7, RZ, RZ, UR7 ;  /* 0x00000007ff077e24 */ /* 0x000fe4000f8e00ff */
[----:B-1----:R-:W-:Y:S02]  /*16b0*/  IMAD.U32 R10, RZ, RZ, UR8 ;  /* 0x00000008ff0a7e24 */ /* 0x002fe4000f8e00ff */
[----:B--2---:R-:W-:-:S07]  /*16c0*/  IMAD.U32 R11, RZ, RZ, UR9 ;  /* 0x00000009ff0b7e24 */ /* 0x004fce000f8e00ff */
[----:B------:R-:W-:-:S07]  /*16d0*/  LEPC R20, `(.L_x_9) ;  /* 0x000000001014794e */ /* 0x000fce0000000000 */
[----:B---3--:R-:W-:Y:S05]  /*16e0*/  CALL.ABS.NOINC R2 ;  /* 0x0000000002007343 */ /* 0x008fea0003c00000 */
.L_x_9:
[----:B------:R-:W-:Y:S05]  /*16f0*/  EXIT ;  /* 0x000000000000794d */ /* 0x000fea0003800000 */
.L_x_8:
[----:B------:R-:W-:Y:S02]  /*1700*/  R2UR UR4, R16 ;  /* 0x00000000100472ca */ /* 0x000fe400000e0000 */
[----:B------:R-:W-:-:S13]  /*1710*/  R2UR UR5, R17 ;  /* 0x00000000110572ca */ /* 0x000fda00000e0000 */
[----:B------:R-:W3:Y:S01]  /*1720*/  LDG.E R8, desc[UR4][R22.64] ;  /* 0x0000000416087981 */ /* 0x000ee2000c1e1900 */
[----:B------:R-:W-:Y:S01]  /*1730*/  BSSY B0, `(.L_x_10) ;  /* 0x000009c000007945 */ /* 0x000fe20003800000 */
[----:B--2---:R-:W-:Y:S02]  /*1740*/  IMAD.MOV.U32 R7, RZ, RZ, 0x4 ;  /* 0x00000004ff077424 */ /* 0x004fe400078e00ff */
[----:B------:R-:W-:Y:S01]  /*1750*/  IMAD.MOV.U32 R3, RZ, RZ, RZ ;  /* 0x000000ffff037224 */ /* 0x000fe200078e00ff */
[----:B---3--:R-:W-:-:S07]  /*1760*/  LOP3.LUT R8, R8, 0x1, RZ, 0xc0, !PT ;  /* 0x0000000108087812 */ /* 0x008fce00078ec0ff */
.L_x_11:
[----:B------:R-:W-:Y:S05]  /*1770*/  YIELD ;  /* 0x0000000000007946 */ /* 0x000fea0003800000 */
[----:B0-----:R-:W0:Y:S01]  /*1780*/  LDCU UR4, c[0x0][0x384] ;  /* 0x00007080ff0477ac */ /* 0x001e220008000800 */
[----:B-1----:R-:W-:Y:S01]  /*1790*/  IMAD.MOV.U32 R12, RZ, RZ, 0x1 ;  /* 0x00000001ff0c7424 */ /* 0x002fe200078e00ff */
[----:B------:R-:W-:Y:S02]  /*17a0*/  R2UR UR6, R16 ;  /* 0x00000000100672ca */ /* 0x000fe400000e0000 */
[----:B------:R-:W-:Y:S02]  /*17b0*/  R2UR UR7, R17 ;  /* 0x00000000110772ca */ /* 0x000fe400000e0000 */
[----:B------:R-:W-:-:S04]  /*17c0*/  SHF.L.U32 R9, R12, R7, RZ ;  /* 0x000000070c097219 */ /* 0x000fc800000006ff */
[----:B------:R-:W-:-:S05]  /*17d0*/  IADD3 R14, P0, PT, R9, R6, RZ ;  /* 0x00000006090e7210 */ /* 0x000fca0007f1e0ff */
[----:B0-----:R-:W-:-:S05]  /*17e0*/  IMAD.X R15, RZ, RZ, UR4, P0 ;  /* 0x00000004ff0f7e24 */ /* 0x001fca00080e06ff */
[----:B------:R0:W2:Y:S01]  /*17f0*/  ATOMG.E.EXCH.STRONG.GPU PT, R25, desc[UR6][R14.64], RZ ;  /* 0x800000ff0e1979a8 */ /* 0x0000a2000c1ef106 */
[----:B------:R-:W-:Y:S01]  /*1800*/  S2UR UR4, SR_CLOCKLO ;  /* 0x00000000000479c3 */ /* 0x000fe20000005000 */
[----:B------:R-:W-:Y:S01]  /*1810*/  NOP ;  /* 0x0000000000007918 */ /* 0x000fe20000000000 */
[----:B------:R-:W-:Y:S02]  /*1820*/  R2UR UR6, R16 ;  /* 0x00000000100672ca */ /* 0x000fe400000e0000 */
[----:B------:R-:W-:-:S13]  /*1830*/  R2UR UR7, R17 ;  /* 0x00000000110772ca */ /* 0x000fda00000e0000 */
[----:B------:R-:W3:Y:S02]  /*1840*/  ATOMG.E.INC.STRONG.GPU PT, R12, desc[UR6][R14.64], R0 ;  /* 0x800000000e0c79a8 */ /* 0x000ee400099ef106 */
[----:B---3--:R-:W-:-:S04]  /*1850*/  ISETP.GT.AND P0, PT, R12, 0xfa, PT ;  /* 0x000000fa0c00780c */ /* 0x008fc80003f04270 */
[----:B------:R-:W-:-:S04]  /*1860*/  SEL R21, RZ, 0x4, !P0 ;  /* 0x00000004ff157807 */ /* 0x000fc80004000000 */
[----:B------:R-:W-:-:S05]  /*1870*/  IADD3 R20, P0, PT, R21, R14, RZ ;  /* 0x0000000e15147210 */ /* 0x000fca0007f1e0ff */
[----:B------:R-:W-:-:S05]  /*1880*/  IMAD.X R21, RZ, RZ, R15, P0 ;  /* 0x000000ffff157224 */ /* 0x000fca00000e060f */
[----:B------:R-:W3:Y:S02]  /*1890*/  ATOMG.E.INC.STRONG.GPU PT, R12, desc[UR6][R20.64], R0 ;  /* 0x80000000140c79a8 */ /* 0x000ee400099ef106 */
[----:B---3--:R-:W-:-:S04]  /*18a0*/  ISETP.GT.AND P0, PT, R12, 0xfa, PT ;  /* 0x000000fa0c00780c */ /* 0x008fc80003f04270 */
[----:B------:R-:W-:-:S04]  /*18b0*/  SEL R13, RZ, 0x4, !P0 ;  /* 0x00000004ff0d7807 */ /* 0x000fc80004000000 */
[----:B------:R-:W-:-:S05]  /*18c0*/  IADD3 R12, P0, PT, R13, R20, RZ ;  /* 0x000000140d0c7210 */ /* 0x000fca0007f1e0ff */
[----:B------:R-:W-:-:S05]  /*18d0*/  IMAD.X R13, RZ, RZ, R21, P0 ;  /* 0x000000ffff0d7224 */ /* 0x000fca00000e0615 */
[----:B------:R-:W3:Y:S02]  /*18e0*/  ATOMG.E.INC.STRONG.GPU PT, R14, desc[UR6][R12.64], R0 ;  /* 0x800000000c0e79a8 */ /* 0x000ee400099ef106 */
[----:B---3--:R-:W-:-:S04]  /*18f0*/  ISETP.GT.AND P0, PT, R14, 0xfa, PT ;  /* 0x000000fa0e00780c */ /* 0x008fc80003f04270 */
[----:B0-----:R-:W-:-:S04]  /*1900*/  SEL R15, RZ, 0x4, !P0 ;  /* 0x00000004ff0f7807 */ /* 0x001fc80004000000 */
        /* <DEDUP_REMOVED lines=108> */
[----:B---3--:R-:W-:Y:S01]  /*1fd0*/  ISETP.GT.AND P0, PT, R14, 0xfa, PT ;  /* 0x000000fa0e00780c */ /* 0x008fe20003f04270 */
[----:B------:R-:W0:Y:S01]  /*1fe0*/  S2UR UR5, SR_CLOCKLO ;  /* 0x00000000000579c3 */ /* 0x000e220000005000 */
[----:B------:R-:W-:Y:S02]  /*1ff0*/  NOP ;  /* 0x0000000000007918 */ /* 0x000fe40000000000 */
[----:B------:R-:W-:Y:S01]  /*2000*/  SEL R15, RZ, 0x4, !P0 ;  /* 0x00000004ff0f7807 */ /* 0x000fe20004000000 */
[----:B0-----:R-:W-:Y:S01]  /*2010*/  UIADD3 UR4, UPT, UPT, -UR4, UR5, URZ ;  /* 0x0000000504047290 */ /* 0x001fe2000fffe1ff */
[----:B------:R-:W-:Y:S01]  /*2020*/  VIADD R7, R7, 0x1 ;  /* 0x0000000107077836 */ /* 0x000fe20000000000 */
[----:B------:R-:W-:Y:S02]  /*2030*/  R2UR UR6, R16 ;  /* 0x00000000100672ca */ /* 0x000fe400000e0000 */
[----:B------:R-:W-:-:S02]  /*2040*/  IADD3 R12, P0, PT, R15, R12, RZ ;  /* 0x0000000c0f0c7210 */ /* 0x000fc40007f1e0ff */
[----:B------:R-:W-:Y:S02]  /*2050*/  R2UR UR7, R17 ;  /* 0x00000000110772ca */ /* 0x000fe400000e0000 */
[----:B------:R-:W-:Y:S01]  /*2060*/  ISETP.NE.AND P1, PT, R7, 0x15, PT ;  /* 0x000000150700780c */ /* 0x000fe20003f25270 */
[----:B------:R-:W-:Y:S01]  /*2070*/  IMAD.X R13, RZ, RZ, R13, P0 ;  /* 0x000000ffff0d7224 */ /* 0x000fe200000e060d */
[----:B------:R-:W-:-:S04]  /*2080*/  ISETP.GE.AND P0, PT, R2, UR4, PT ;  /* 0x0000000402007c0c */ /* 0x000fc8000bf06270 */
[----:B------:R-:W-:-:S04]  /*2090*/  SEL R15, R4, R5, !P0 ;  /* 0x00000005040f7207 */ /* 0x000fc80004000000 */
[----:B------:R-:W-:Y:S01]  /*20a0*/  ISETP.NE.AND P0, PT, R15, R8, PT ;  /* 0x000000080f00720c */ /* 0x000fe20003f05270 */
[----:B--2---:R0:W-:Y:S03]  /*20b0*/  STG.E desc[UR6][R12.64], R25 ;  /* 0x000000190c007986 */ /* 0x0041e6000c101906 */
[----:B------:R-:W-:-:S04]  /*20c0*/  SEL R14, R9, RZ, P0 ;  /* 0x000000ff090e7207 */ /* 0x000fc80000000000 */
[----:B------:R-:W-:Y:S01]  /*20d0*/  LOP3.LUT R3, R14, R3, RZ, 0xfc, !PT ;  /* 0x000000030e037212 */ /* 0x000fe200078efcff */
[----:B------:R-:W-:Y:S06]  /*20e0*/  @P1 BRA `(.L_x_11) ;  /* 0xfffffff400a01947 */ /* 0x000fec000383ffff */
[----:B------:R-:W-:Y:S05]  /*20f0*/  BSYNC B0 ;  /* 0x0000000000007941 */ /* 0x000fea0003800000 */
.L_x_10:
[----:B------:R-:W-:Y:S02]  /*2100*/  LOP3.LUT R0, R3, 0x1ffe, RZ, 0xc0, !PT ;  /* 0x00001ffe03007812 */ /* 0x000fe400078ec0ff */
[----:B------:R-:W-:Y:S02]  /*2110*/  R2UR UR4, R16 ;  /* 0x00000000100472ca */ /* 0x000fe400000e0000 */
[----:B------:R-:W-:Y:S02]  /*2120*/  R2UR UR5, R17 ;  /* 0x00000000110572ca */ /* 0x000fe400000e0000 */
[----:B------:R-:W-:-:S11]  /*2130*/  ISETP.NE.AND P0, PT, R0, 0x1000, PT ;  /* 0x000010000000780c */ /* 0x000fd60003f05270 */
[----:B------:R1:W-:Y:S02]  /*2140*/  STG.E desc[UR4][R10.64+0xa08], R3 ;  /* 0x000a08030a007986 */ /* 0x0003e4000c101904 */
[----:B------:R-:W-:Y:S05]  /*2150*/  @!P0 EXIT ;  /* 0x000000000000894d */ /* 0x000fea0003800000 */
[----:B------:R-:W-:Y:S01]  /*2160*/  IMAD.MOV.U32 R2, RZ, RZ, 0x1000 ;  /* 0x00001000ff027424 */ /* 0x000fe200078e00ff */
[----:B------:R-:W-:Y:S01]  /*2170*/  MOV R0, 0x28 ;  /* 0x0000002800007802 */ /* 0x000fe20000000f00 */
[----:B------:R-:W2:Y:S01]  /*2180*/  LDCU.64 UR4, c[0x4][0x20] ;  /* 0x01000400ff0477ac */ /* 0x000ea20008000a00 */
[----:B------:R-:W-:Y:S02]  /*2190*/  IMAD.MOV.U32 R6, RZ, RZ, R19 ;  /* 0x000000ffff067224 */ /* 0x000fe400078e0013 */
[----:B------:R3:W-:Y:S01]  /*21a0*/  STL.64 [R1], R2 ;  /* 0x0000000201007387 */ /* 0x0007e20000100a00 */
[----:B------:R3:W4:Y:S01]  /*21b0*/  LDC.64 R8, c[0x4][R0] ;  /* 0x0100000000087b82 */ /* 0x0007220000000a00 */
[----:B------:R-:W-:Y:S02]  /*21c0*/  IMAD.MOV.U32 R7, RZ, RZ, R18 ;  /* 0x000000ffff077224 */ /* 0x000fe400078e0012 */
[----:B--2---:R-:W-:Y:S02]  /*21d0*/  IMAD.U32 R4, RZ, RZ, UR4 ;  /* 0x00000004ff047e24 */ /* 0x004fe4000f8e00ff */
[----:B---3--:R-:W-:-:S07]  /*21e0*/  IMAD.U32 R5, RZ, RZ, UR5 ;  /* 0x00000005ff057e24 */ /* 0x008fce000f8e00ff */
[----:B------:R-:W-:-:S07]  /*21f0*/  LEPC R20, `(.L_x_12) ;  /* 0x000000001014794e */ /* 0x000fce0000000000 */
[----:B01--4-:R-:W-:Y:S05]  /*2200*/  CALL.ABS.NOINC R8 ;  /* 0x0000000008007343 */ /* 0x013fea0003c00000 */
.L_x_12:
[----:B------:R-:W-:Y:S01]  /*2210*/  MOV R0, 0x30 ;  /* 0x0000003000007802 */ /* 0x000fe20000000f00 */
[----:B------:R-:W0:Y:S01]  /*2220*/  LDCU.64 UR4, c[0x4][0x18] ;  /* 0x01000300ff0477ac */ /* 0x000e220008000a00 */
[----:B------:R-:W-:Y:S02]  /*2230*/  IMAD.MOV.U32 R8, RZ, RZ, 0x2c5 ;  /* 0x000002c5ff087424 */ /* 0x000fe400078e00ff */
[----:B------:R1:W2:Y:S01]  /*2240*/  LDC.64 R2, c[0x4][R0] ;  /* 0x0100000000027b82 */ /* 0x0002a20000000a00 */
[----:B------:R-:W3:Y:S01]  /*2250*/  LDCU.64 UR6, c[0x4][0x10] ;  /* 0x01000200ff0677ac */ /* 0x000ee20008000a00 */
[----:B------:R-:W-:Y:S02]  /*2260*/  IMAD.MOV.U32 R12, RZ, RZ, 0x1 ;  /* 0x00000001ff0c7424 */ /* 0x000fe400078e00ff */
[----:B------:R-:W-:Y:S01]  /*2270*/  IMAD.MOV.U32 R13, RZ, RZ, RZ ;  /* 0x000000ffff0d7224 */ /* 0x000fe200078e00ff */
[----:B------:R-:W4:Y:S01]  /*2280*/  LDCU.64 UR8, c[0x4][URZ] ;  /* 0x01000000ff0877ac */ /* 0x000f220008000a00 */
[----:B0-----:R-:W-:-:S02]  /*2290*/  IMAD.U32 R4, RZ, RZ, UR4 ;  /* 0x00000004ff047e24 */ /* 0x001fc4000f8e00ff */
[----:B------:R-:W-:Y:S02]  /*22a0*/  IMAD.U32 R5, RZ, RZ, UR5 ;  /* 0x00000005ff057e24 */ /* 0x000fe4000f8e00ff */
[----:B---3--:R-:W-:Y:S02]  /*22b0*/  IMAD.U32 R6, RZ, RZ, UR6 ;  /* 0x00000006ff067e24 */ /* 0x008fe4000f8e00ff */
[----:B------:R-:W-:Y:S02]  /*22c0*/  IMAD.U32 R7, RZ, RZ, UR7 ;  /* 0x00000007ff077e24 */ /* 0x000fe4000f8e00ff */
[----:B----4-:R-:W-:Y:S02]  /*22d0*/  IMAD.U32 R10, RZ, RZ, UR8 ;  /* 0x00000008ff0a7e24 */ /* 0x010fe4000f8e00ff */
[----:B-1----:R-:W-:-:S07]  /*22e0*/  IMAD.U32 R11, RZ, RZ, UR9 ;  /* 0x00000009ff0b7e24 */ /* 0x002fce000f8e00ff */
[----:B------:R-:W-:-:S07]  /*22f0*/  LEPC R20, `(.L_x_13) ;  /* 0x000000001014794e */ /* 0x000fce0000000000 */
[----:B--2---:R-:W-:Y:S05]  /*2300*/  CALL.ABS.NOINC R2 ;  /* 0x0000000002007343 */ /* 0x004fea0003c00000 */
.L_x_13:
[----:B------:R-:W-:Y:S05]  /*2310*/  EXIT ;  /* 0x000000000000794d */ /* 0x000fea0003800000 */
.L_x_2:
[----:B------:R-:W-:-:S13]  /*2320*/  ISETP.GE.U32.AND P0, PT, R0, 0x20, PT ;  /* 0x000000200000780c */ /* 0x000fda0003f06070 */
[----:B------:R-:W-:Y:S05]  /*2330*/  @!P0 EXIT ;  /* 0x000000000000894d */ /* 0x000fea0003800000 */
[----:B------:R-:W-:Y:S05]  /*2340*/  NANOSLEEP 0x2710 ;  /* 0x000027100000795d */ /* 0x000fea0003800000 */
[----:B------:R-:W-:Y:S05]  /*2350*/  EXIT ;  /* 0x000000000000794d */ /* 0x000fea0003800000 */
.L_x_14:
        /* <DEDUP_REMOVED lines=10> */
.L_x_16:


//--------------------- .nv.global.init           --------------------------
	.section	.nv.global.init,"aw",@progbits
.nv.global.init:
	.type		$str$5,@object
	.size		$str$5,($str$1 - $str$5)
$str$5:
        /*0000*/ 	.byte	0x66, 0x61, 0x6c, 0x73, 0x65, 0x00
	.type		$str$1,@object
	.size		$str$1,($str - $str$1)
$str$1:
        /*0006*/ 	.byte	0x2f, 0x74, 0x6d, 0x70, 0x2f, 0x73, 0x61, 0x73, 0x73, 0x5f, 0x63, 0x75, 0x5f, 0x6d, 0x64, 0x39
        /*0016*/ 	.byte	0x6b, 0x72, 0x5f, 0x67, 0x39, 0x2f, 0x6b, 0x2e, 0x63, 0x75, 0x00
	.type		$str,@object
	.size		$str,($str$7 - $str)
$str:
        /*0021*/ 	.byte	0x6f, 0x66, 0x66, 0x73, 0x65, 0x74, 0x20, 0x2a, 0x20, 0x73, 0x69, 0x7a, 0x65, 0x6f, 0x66, 0x28
        /*0031*/ 	.byte	0x69, 0x6e, 0x74, 0x29, 0x20, 0x3c, 0x20, 0x43, 0x48, 0x55, 0x4e, 0x4b, 0x5f, 0x42, 0x59, 0x54
        /*0041*/ 	.byte	0x45, 0x53, 0x00
	.type		$str$7,@object
	.size		$str$7,(__unnamed_1 - $str$7)
$str$7:
        /*0044*/ 	.byte	0x0a, 0x45, 0x52, 0x52, 0x4f, 0x52, 0x3a, 0x20, 0x43, 0x48, 0x55, 0x4e, 0x4b, 0x5f, 0x42, 0x59
        /*0054*/ 	.byte	0x54, 0x45, 0x53, 0x20, 0x25, 0x64, 0x20, 0x64, 0x6f, 0x65, 0x73, 0x6e, 0x27, 0x74, 0x20, 0x77
        /*0064*/ 	.byte	0x6f, 0x72, 0x6b, 0x20, 0x77, 0x69, 0x74, 0x68, 0x20, 0x68, 0x61, 0x73, 0x68, 0x20, 0x25, 0x78
        /*0074*/ 	.byte	0x0a, 0x0a, 0x00
	.type		__unnamed_1,@object
	.size		__unnamed_1,(.L_0 - __unnamed_1)
__unnamed_1:
        /*0077*/ 	.byte	0x76, 0x6f, 0x69, 0x64, 0x20, 0x69, 0x6e, 0x69, 0x74, 0x5f, 0x73, 0x69, 0x64, 0x65, 0x5f, 0x69
        /*0087*/ 	.byte	0x6e, 0x66, 0x6f, 0x28, 0x75, 0x6e, 0x73, 0x69, 0x67, 0x6e, 0x65, 0x64, 0x20, 0x69, 0x6e, 0x74
        /*0097*/ 	.byte	0x20, 0x2a, 0x2c, 0x20, 0x75, 0x6e, 0x73, 0x69, 0x67, 0x6e, 0x65, 0x64, 0x20, 0x69, 0x6e, 0x74
        /*00a7*/ 	.byte	0x20, 0x2a, 0x2c, 0x20, 0x75, 0x6e, 0x73, 0x69, 0x67, 0x6e, 0x65, 0x64, 0x20, 0x63, 0x68, 0x61
        /*00b7*/ 	.byte	0x72, 0x20, 0x2a, 0x29, 0x00
.L_0:


//--------------------- .nv.shared.reserved.0     --------------------------
	.section	.nv.shared.reserved.0,"aw",@nobits
	.weak		__nv_reservedSMEM_offset_0_alias
	.size		__nv_reservedSMEM_offset_0_alias, 0, 64
	.other		__nv_reservedSMEM_offset_0_alias,@"STO_CUDA_RESERVED_SHARED STV_DEFAULT"
__nv_reservedSMEM_offset_0_alias:
	.zero		0
	.zero		64


//--------------------- .nv.constant0._Z17test_page_latencyPjS_Phi --------------------------
	.section	.nv.constant0._Z17test_page_latencyPjS_Phi,"a",@progbits
	.sectionflags	@""
	.align	4
.nv.constant0._Z17test_page_latencyPjS_Phi:
	.zero		924


//--------------------- .nv.constant0._Z14init_side_infoPjS_Ph --------------------------
	.section	.nv.constant0._Z14init_side_infoPjS_Ph,"a",@progbits
	.sectionflags	@""
	.align	4
.nv.constant0._Z14init_side_infoPjS_Ph:
	.zero		920


//--------------------- SYMBOLS --------------------------

	.type		.nv.reservedSmem.offset0,@object
	.size		.nv.reservedSmem.offset0,0x4
	.type		vprintf,@function
	.type		__assertfail,@function
